	.target	sm_100a

	.elftype	@"ET_EXEC"


//--------------------- .note.nv.tkinfo           --------------------------
	.section	.note.nv.tkinfo,"",@"SHT_NOTE"
	.sectionflags	@"SHF_NOTE_NV_TKINFO"
	.tkinfo
        /*0018*/ 	.word	0x00000002
        /*0030*/ 	.string	""
        /*0030*/ 	.string	"ptxas"
        /*0030*/ 	.string	"Cuda compilation tools, release 13.0, V13.0.88"
        /*0030*/ 	.string	"Build cuda_13.0.r13.0/compiler.36424714_0"
        /*0030*/ 	.string	"-arch sm_100a -m 64 "



//--------------------- .note.nv.cuinfo           --------------------------
	.section	.note.nv.cuinfo,"",@"SHT_NOTE"
	.sectionflags	@"SHF_NOTE_NV_CUINFO"
        /*0018*/ 	.short	0x0002
        /*001a*/ 	.short	0x0064
        /*001c*/ 	.short	0x0082
	.zero		2


//--------------------- .nv.info                  --------------------------
	.section	.nv.info,"",@"SHT_CUDA_INFO"
	.align	4


	//----- nvinfo : EIATTR_REGCOUNT
	.align		4
        /*0000*/ 	.byte	0x04, 0x2f
        /*0002*/ 	.short	(.L_19 - .L_18)
	.align		4
.L_18:
        /*0004*/ 	.word	index@(_ZN7cutlass13device_kernelINS_4gemm6kernel13GemmUniversalIN4cute5tupleIJiiiiEEENS1_10collective13CollectiveMmaINS1_35MainloopSm100TmaUmmaWarpSpecializedILi14ELi2ELi3ENS5_IJNS4_1CILi2EEENSA_ILi1EEESC_EEEEENS5_IJNSA_ILi256EEENSA_ILi160EEENSA_ILi64EEEEEENS_12float_e4m3_tENS5_IJlSC_lEEESJ_SK_NS4_8TiledMMAINS4_8MMA_AtomIJNS4_10MMA_TraitsINS4_25SM100_MMA_F8F6F4_2x1SM_SSEJSJ_SJ_fSF_SG_NS4_17integral_constantINS4_4UMMA5MajorELSR_0EEESS_NSP_INSQ_7ScaleInELST_0EEESU_EEEEEENS4_6LayoutINS5_IJSC_SC_SC_EEENS5_IJNSA_ILi0EEESZ_SZ_EEEEENS5_IJNS4_10UnderscoreES12_S12_EEEEENS4_18SM100_TMA_2SM_LOADENS4_14ComposedLayoutINS4_7SwizzleILi2ELi4ELi3EEENS4_18smem_ptr_flag_bitsILi8EEENSX_INS5_IJNSA_ILi8EEESH_EEENS5_IJSH_SC_EEEEEEEvNS4_8identityES15_S1F_vS1G_EENS_8epilogue10collective18CollectiveEpilogueINS1I_23Sm100TmaWarpSpecializedILi1ELi1ELi160ELb0ELb0EEEJNS5_IJNSA_ILi128EEESG_SH_EEENS5_IJNSX_IS1N_SC_EENSX_ISG_SC_EEEEESJ_SK_SJ_SK_NS1I_6fusion15FusionCallbacksIS1M_NS1S_17LinearCombinationISJ_fSJ_fLNS_15FloatRoundStyleE2EEES1O_S1R_JEEENS4_5SM1004TMEM4LOAD26SM100_TMEM_LOAD_32dp32b32xENS4_13SM90_TMA_LOADENS16_INS17_ILi1ELi4ELi3EEES1A_NSX_INS5_IJS1B_NSA_ILi32EEEEEENS5_IJS24_SC_EEEEEEENS4_39AutoVectorizingCopyWithAssumedAlignmentILi128EEENS4_14SM90_TMA_STOREES28_S2A_S2A_EEEvvEEEEvNT_6ParamsE)
        /*0008*/ 	.word	0x000000ff


	//----- nvinfo : EIATTR_FRAME_SIZE
	.align		4
.L_19:
        /*000c*/ 	.byte	0x04, 0x11
        /*000e*/ 	.short	(.L_21 - .L_20)
	.align		4
.L_20:
        /*0010*/ 	.word	index@($__internal_2_$__cuda_sm10x_tcgen05_guardrail_trap_unallocated_columns_being_dealloced)
        /*0014*/ 	.word	0x00000008


	//----- nvinfo : EIATTR_FRAME_SIZE
	.align		4
.L_21:
        /*0018*/ 	.byte	0x04, 0x11
        /*001a*/ 	.short	(.L_23 - .L_22)
	.align		4
.L_22:
        /*001c*/ 	.word	index@($__internal_1_$__cuda_sm10x_tcgen05_guardrail_trap_phase_invalid_during_alloc)
        /*0020*/ 	.word	0x00000008


	//----- nvinfo : EIATTR_FRAME_SIZE
	.align		4
.L_23:
        /*0024*/ 	.byte	0x04, 0x11
        /*0026*/ 	.short	(.L_25 - .L_24)
	.align		4
.L_24:
        /*0028*/ 	.word	index@($__internal_0_$__cuda_sm10x_tcgen05_guardrail_trap_col_being_dealloced_not_returned_by_alloc)
        /*002c*/ 	.word	0x00000008


	//----- nvinfo : EIATTR_FRAME_SIZE
	.align		4
.L_25:
        /*0030*/ 	.byte	0x04, 0x11
        /*0032*/ 	.short	(.L_27 - .L_26)
	.align		4
.L_26:
        /*0034*/ 	.word	index@(_ZN7cutlass13device_kernelINS_4gemm6kernel13GemmUniversalIN4cute5tupleIJiiiiEEENS1_10collective13CollectiveMmaINS1_35MainloopSm100TmaUmmaWarpSpecializedILi14ELi2ELi3ENS5_IJNS4_1CILi2EEENSA_ILi1EEESC_EEEEENS5_IJNSA_ILi256EEENSA_ILi160EEENSA_ILi64EEEEEENS_12float_e4m3_tENS5_IJlSC_lEEESJ_SK_NS4_8TiledMMAINS4_8MMA_AtomIJNS4_10MMA_TraitsINS4_25SM100_MMA_F8F6F4_2x1SM_SSEJSJ_SJ_fSF_SG_NS4_17integral_constantINS4_4UMMA5MajorELSR_0EEESS_NSP_INSQ_7ScaleInELST_0EEESU_EEEEEENS4_6LayoutINS5_IJSC_SC_SC_EEENS5_IJNSA_ILi0EEESZ_SZ_EEEEENS5_IJNS4_10UnderscoreES12_S12_EEEEENS4_18SM100_TMA_2SM_LOADENS4_14ComposedLayoutINS4_7SwizzleILi2ELi4ELi3EEENS4_18smem_ptr_flag_bitsILi8EEENSX_INS5_IJNSA_ILi8EEESH_EEENS5_IJSH_SC_EEEEEEEvNS4_8identityES15_S1F_vS1G_EENS_8epilogue10collective18CollectiveEpilogueINS1I_23Sm100TmaWarpSpecializedILi1ELi1ELi160ELb0ELb0EEEJNS5_IJNSA_ILi128EEESG_SH_EEENS5_IJNSX_IS1N_SC_EENSX_ISG_SC_EEEEESJ_SK_SJ_SK_NS1I_6fusion15FusionCallbacksIS1M_NS1S_17LinearCombinationISJ_fSJ_fLNS_15FloatRoundStyleE2EEES1O_S1R_JEEENS4_5SM1004TMEM4LOAD26SM100_TMEM_LOAD_32dp32b32xENS4_13SM90_TMA_LOADENS16_INS17_ILi1ELi4ELi3EEES1A_NSX_INS5_IJS1B_NSA_ILi32EEEEEENS5_IJS24_SC_EEEEEEENS4_39AutoVectorizingCopyWithAssumedAlignmentILi128EEENS4_14SM90_TMA_STOREES28_S2A_S2A_EEEvvEEEEvNT_6ParamsE)
        /*0038*/ 	.word	0x00000008


	//----- nvinfo : EIATTR_MIN_STACK_SIZE
	.align		4
.L_27:
        /*003c*/ 	.byte	0x04, 0x12
        /*003e*/ 	.short	(.L_29 - .L_28)
	.align		4
.L_28:
        /*0040*/ 	.word	index@(_ZN7cutlass13device_kernelINS_4gemm6kernel13GemmUniversalIN4cute5tupleIJiiiiEEENS1_10collective13CollectiveMmaINS1_35MainloopSm100TmaUmmaWarpSpecializedILi14ELi2ELi3ENS5_IJNS4_1CILi2EEENSA_ILi1EEESC_EEEEENS5_IJNSA_ILi256EEENSA_ILi160EEENSA_ILi64EEEEEENS_12float_e4m3_tENS5_IJlSC_lEEESJ_SK_NS4_8TiledMMAINS4_8MMA_AtomIJNS4_10MMA_TraitsINS4_25SM100_MMA_F8F6F4_2x1SM_SSEJSJ_SJ_fSF_SG_NS4_17integral_constantINS4_4UMMA5MajorELSR_0EEESS_NSP_INSQ_7ScaleInELST_0EEESU_EEEEEENS4_6LayoutINS5_IJSC_SC_SC_EEENS5_IJNSA_ILi0EEESZ_SZ_EEEEENS5_IJNS4_10UnderscoreES12_S12_EEEEENS4_18SM100_TMA_2SM_LOADENS4_14ComposedLayoutINS4_7SwizzleILi2ELi4ELi3EEENS4_18smem_ptr_flag_bitsILi8EEENSX_INS5_IJNSA_ILi8EEESH_EEENS5_IJSH_SC_EEEEEEEvNS4_8identityES15_S1F_vS1G_EENS_8epilogue10collective18CollectiveEpilogueINS1I_23Sm100TmaWarpSpecializedILi1ELi1ELi160ELb0ELb0EEEJNS5_IJNSA_ILi128EEESG_SH_EEENS5_IJNSX_IS1N_SC_EENSX_ISG_SC_EEEEESJ_SK_SJ_SK_NS1I_6fusion15FusionCallbacksIS1M_NS1S_17LinearCombinationISJ_fSJ_fLNS_15FloatRoundStyleE2EEES1O_S1R_JEEENS4_5SM1004TMEM4LOAD26SM100_TMEM_LOAD_32dp32b32xENS4_13SM90_TMA_LOADENS16_INS17_ILi1ELi4ELi3EEES1A_NSX_INS5_IJS1B_NSA_ILi32EEEEEENS5_IJS24_SC_EEEEEEENS4_39AutoVectorizingCopyWithAssumedAlignmentILi128EEENS4_14SM90_TMA_STOREES28_S2A_S2A_EEEvvEEEEvNT_6ParamsE)
        /*0044*/ 	.word	0x00000008
.L_29:


//--------------------- .nv.compat                --------------------------
	.section	.nv.compat,"",@"SHT_CUDA_COMPAT_INFO"
	.align	4
        /*0000*/ 	.byte	0x02, 0x09, 0x01, 0x00, 0x02, 0x02, 0x02, 0x00, 0x02, 0x05, 0x05, 0x00, 0x03, 0x07, 0x01, 0x01
        /*0010*/ 	.byte	0x02, 0x03, 0x01, 0x00, 0x02, 0x06, 0x01, 0x00, 0x04, 0x0b, 0x08, 0x00, 0x09, 0x00, 0x00, 0x00
        /*0020*/ 	.byte	0x00, 0x00, 0x00, 0x00


//--------------------- .nv.info._ZN7cutlass13device_kernelINS_4gemm6kernel13GemmUniversalIN4cute5tupleIJiiiiEEENS1_10collective13CollectiveMmaINS1_35MainloopSm100TmaUmmaWarpSpecializedILi14ELi2ELi3ENS5_IJNS4_1CILi2EEENSA_ILi1EEESC_EEEEENS5_IJNSA_ILi256EEENSA_ILi160EEENSA_ILi64EEEEEENS_12float_e4m3_tENS5_IJlSC_lEEESJ_SK_NS4_8TiledMMAINS4_8MMA_AtomIJNS4_10MMA_TraitsINS4_25SM100_MMA_F8F6F4_2x1SM_SSEJSJ_SJ_fSF_SG_NS4_17integral_constantINS4_4UMMA5MajorELSR_0EEESS_NSP_INSQ_7ScaleInELST_0EEESU_EEEEEENS4_6LayoutINS5_IJSC_SC_SC_EEENS5_IJNSA_ILi0EEESZ_SZ_EEEEENS5_IJNS4_10UnderscoreES12_S12_EEEEENS4_18SM100_TMA_2SM_LOADENS4_14ComposedLayoutINS4_7SwizzleILi2ELi4ELi3EEENS4_18smem_ptr_flag_bitsILi8EEENSX_INS5_IJNSA_ILi8EEESH_EEENS5_IJSH_SC_EEEEEEEvNS4_8identityES15_S1F_vS1G_EENS_8epilogue10collective18CollectiveEpilogueINS1I_23Sm100TmaWarpSpecializedILi1ELi1ELi160ELb0ELb0EEEJNS5_IJNSA_ILi128EEESG_SH_EEENS5_IJNSX_IS1N_SC_EENSX_ISG_SC_EEEEESJ_SK_SJ_SK_NS1I_6fusion15FusionCallbacksIS1M_NS1S_17LinearCombinationISJ_fSJ_fLNS_15FloatRoundStyleE2EEES1O_S1R_JEEENS4_5SM1004TMEM4LOAD26SM100_TMEM_LOAD_32dp32b32xENS4_13SM90_TMA_LOADENS16_INS17_ILi1ELi4ELi3EEES1A_NSX_INS5_IJS1B_NSA_ILi32EEEEEENS5_IJS24_SC_EEEEEEENS4_39AutoVectorizingCopyWithAssumedAlignmentILi128EEENS4_14SM90_TMA_STOREES28_S2A_S2A_EEEvvEEEEvNT_6ParamsE --------------------------
	.section	.nv.info._ZN7cutlass13device_kernelINS_4gemm6kernel13GemmUniversalIN4cute5tupleIJiiiiEEENS1_10collective13CollectiveMmaINS1_35MainloopSm100TmaUmmaWarpSpecializedILi14ELi2ELi3ENS5_IJNS4_1CILi2EEENSA_ILi1EEESC_EEEEENS5_IJNSA_ILi256EEENSA_ILi160EEENSA_ILi64EEEEEENS_12float_e4m3_tENS5_IJlSC_lEEESJ_SK_NS4_8TiledMMAINS4_8MMA_AtomIJNS4_10MMA_TraitsINS4_25SM100_MMA_F8F6F4_2x1SM_SSEJSJ_SJ_fSF_SG_NS4_17integral_constantINS4_4UMMA5MajorELSR_0EEESS_NSP_INSQ_7ScaleInELST_0EEESU_EEEEEENS4_6LayoutINS5_IJSC_SC_SC_EEENS5_IJNSA_ILi0EEESZ_SZ_EEEEENS5_IJNS4_10UnderscoreES12_S12_EEEEENS4_18SM100_TMA_2SM_LOADENS4_14ComposedLayoutINS4_7SwizzleILi2ELi4ELi3EEENS4_18smem_ptr_flag_bitsILi8EEENSX_INS5_IJNSA_ILi8EEESH_EEENS5_IJSH_SC_EEEEEEEvNS4_8identityES15_S1F_vS1G_EENS_8epilogue10collective18CollectiveEpilogueINS1I_23Sm100TmaWarpSpecializedILi1ELi1ELi160ELb0ELb0EEEJNS5_IJNSA_ILi128EEESG_SH_EEENS5_IJNSX_IS1N_SC_EENSX_ISG_SC_EEEEESJ_SK_SJ_SK_NS1I_6fusion15FusionCallbacksIS1M_NS1S_17LinearCombinationISJ_fSJ_fLNS_15FloatRoundStyleE2EEES1O_S1R_JEEENS4_5SM1004TMEM4LOAD26SM100_TMEM_LOAD_32dp32b32xENS4_13SM90_TMA_LOADENS16_INS17_ILi1ELi4ELi3EEES1A_NSX_INS5_IJS1B_NSA_ILi32EEEEEENS5_IJS24_SC_EEEEEEENS4_39AutoVectorizingCopyWithAssumedAlignmentILi128EEENS4_14SM90_TMA_STOREES28_S2A_S2A_EEEvvEEEEvNT_6ParamsE,"",@"SHT_CUDA_INFO"
	.sectionflags	@""
	.align	4


	//----- nvinfo : EIATTR_CUDA_API_VERSION
	.align		4
        /*0000*/ 	.byte	0x04, 0x37
        /*0002*/ 	.short	(.L_31 - .L_30)
.L_30:
        /*0004*/ 	.word	0x00000082


	//----- nvinfo : EIATTR_KPARAM_INFO
	.align		4
.L_31:
        /*0008*/ 	.byte	0x04, 0x17
        /*000a*/ 	.short	(.L_33 - .L_32)
.L_32:
        /*000c*/ 	.word	0x00000000
        /*0010*/ 	.short	0x0000
        /*0012*/ 	.short	0x0000
        /*0014*/ 	.byte	0x00, 0xf0, 0x01, 0x20


	//----- nvinfo : EIATTR_AT_ENTRY_FRAGMENTS
	.align		4
.L_33:
        /*0018*/ 	.byte	0x04, 0x4f
        /*001a*/ 	.short	(.L_35 - .L_34)


	//   ....[0]....
.L_34:
        /*001c*/ 	.word	0x00000007


	//----- nvinfo : EIATTR_RESERVED_SMEM_USED
	.align		4
.L_35:
        /*0020*/ 	.byte	0x01, 0x41
	.zero		2


	//----- nvinfo : EIATTR_SPARSE_MMA_MASK
	.align		4
        /*0024*/ 	.byte	0x03, 0x50
        /*0026*/ 	.short	0x0000


	//----- nvinfo : EIATTR_TCGEN05_2CTA_USED
	.align		4
        /*0028*/ 	.byte	0x01, 0x52
	.zero		2


	//----- nvinfo : EIATTR_MAXREG_COUNT
	.align		4
        /*002c*/ 	.byte	0x03, 0x1b
        /*002e*/ 	.short	0x00ff


	//----- nvinfo : EIATTR_NUM_BARRIERS
	.align		4
        /*0030*/ 	.byte	0x02, 0x4c
        /*0032*/ 	.byte	0x07
	.zero		1


	//----- nvinfo : EIATTR_EXTERNS
	.align		4
        /*0034*/ 	.byte	0x04, 0x0f
        /*0036*/ 	.short	(.L_37 - .L_36)


	//   ....[0]....
	.align		4
.L_36:
        /*0038*/ 	.word	index@(__assertfail)


	//----- nvinfo : EIATTR_ANNOTATIONS
	.align		4
.L_37:
        /*003c*/ 	.byte	0x04, 0x55
        /*003e*/ 	.short	(.L_39 - .L_38)


	//   ....[0]....
.L_38:
        /*0040*/ 	.word	0x00000001
        /*0044*/ 	.byte	0xe0, 0x00, 0x00, 0x00, 0x01, 0x00, 0x00, 0x00, 0x80, 0x01, 0x00, 0x00, 0x01, 0x00, 0x00, 0x00
        /*0054*/ 	.byte	0xc0, 0x01, 0x00, 0x00, 0x01, 0x00, 0x00, 0x00, 0x40, 0x51, 0x00, 0x00, 0x01, 0x00, 0x00, 0x00
        /*0064*/ 	.byte	0xf0, 0x51, 0x00, 0x00, 0x01, 0x00, 0x00, 0x00, 0x90, 0x56, 0x00, 0x00, 0x01, 0x00, 0x00, 0x00
        /*0074*/ 	.byte	0xc0, 0x60, 0x00, 0x00, 0x01, 0x00, 0x00, 0x00, 0x50, 0x62, 0x00, 0x00, 0x01, 0x00, 0x00, 0x00
        /*0084*/ 	.byte	0x40, 0x63, 0x00, 0x00, 0x01, 0x00, 0x00, 0x00, 0xe0, 0x67, 0x00, 0x00, 0x01, 0x00, 0x00, 0x00
        /*0094*/ 	.byte	0xa0, 0x6a, 0x00, 0x00


	//----- nvinfo : EIATTR_MERCURY_ISA_VERSION
	.align		4
.L_39:
        /*0098*/ 	.byte	0x03, 0x5f
        /*009a*/ 	.short	0x0101


	//----- nvinfo : EIATTR_INT_WARP_WIDE_INSTR_OFFSETS
	.align		4
        /*009c*/ 	.byte	0x04, 0x31
        /*009e*/ 	.short	(.L_41 - .L_40)


	//   ....[0]....
.L_40:
        /*00a0*/ 	.word	0x00000e50


	//   ....[1]....
        /*00a4*/ 	.word	0x00000ef0


	//   ....[2]....
        /*00a8*/ 	.word	0x000046b0


	//   ....[3]....
        /*00ac*/ 	.word	0x000046e0


	//   ....[4]....
        /*00b0*/ 	.word	0x00004700


	//   ....[5]....
        /*00b4*/ 	.word	0x00005330


	//   ....[6]....
        /*00b8*/ 	.word	0x000053b0


	//   ....[7]....
        /*00bc*/ 	.word	0x00005410


	//   ....[8]....
        /*00c0*/ 	.word	0x00005470


	//   ....[9]....
        /*00c4*/ 	.word	0x00005530


	//   ....[10]....
        /*00c8*/ 	.word	0x00005550


	//----- nvinfo : EIATTR_COOP_GROUP_MASK_REGIDS
	.align		4
.L_41:
        /*00cc*/ 	.byte	0x04, 0x29
        /*00ce*/ 	.short	(.L_43 - .L_42)


	//   ....[0]....
.L_42:
        /*00d0*/ 	.word	0xffffffff


	//   ....[1]....
        /*00d4*/ 	.word	0xffffffff


	//   ....[2]....
        /*00d8*/ 	.word	0xffffffff


	//   ....[3]....
        /*00dc*/ 	.word	0xffffffff


	//   ....[4]....
        /*00e0*/ 	.word	0xffffffff


	//   ....[5]....
        /*00e4*/ 	.word	0xffffffff


	//   ....[6]....
        /*00e8*/ 	.word	0xffffffff


	//   ....[7]....
        /*00ec*/ 	.word	0xffffffff


	//   ....[8]....
        /*00f0*/ 	.word	0xffffffff


	//   ....[9]....
        /*00f4*/ 	.word	0xffffffff


	//   ....[10]....
        /*00f8*/ 	.word	0xffffffff


	//   ....[11]....
        /*00fc*/ 	.word	0xffffffff


	//   ....[12]....
        /*0100*/ 	.word	0xffffffff


	//   ....[13]....
        /*0104*/ 	.word	0xffffffff


	//----- nvinfo : EIATTR_COOP_GROUP_INSTR_OFFSETS
	.align		4
.L_43:
        /*0108*/ 	.byte	0x04, 0x28
        /*010a*/ 	.short	(.L_45 - .L_44)


	//   ....[0]....
.L_44:
        /*010c*/ 	.word	0x000000b0


	//   ....[1]....
        /*0110*/ 	.word	0x00000550


	//   ....[2]....
        /*0114*/ 	.word	0x00000840


	//   ....[3]....
        /*0118*/ 	.word	0x00000970


	//   ....[4]....
        /*011c*/ 	.word	0x00000a60


	//   ....[5]....
        /*0120*/ 	.word	0x00000bc0


	//   ....[6]....
        /*0124*/ 	.word	0x00000d30


	//   ....[7]....
        /*0128*/ 	.word	0x00000f70


	//   ....[8]....
        /*012c*/ 	.word	0x000021c0


	//   ....[9]....
        /*0130*/ 	.word	0x00003600


	//   ....[10]....
        /*0134*/ 	.word	0x00003ad0


	//   ....[11]....
        /*0138*/ 	.word	0x00003b00


	//   ....[12]....
        /*013c*/ 	.word	0x000045b0


	//   ....[13]....
        /*0140*/ 	.word	0x000047c0


	//----- nvinfo : EIATTR_VRC_CTA_INIT_COUNT
	.align		4
.L_45:
        /*0144*/ 	.byte	0x02, 0x4a
        /*0146*/ 	.byte	0x80
	.zero		1


	//----- nvinfo : EIATTR_SYSCALL_OFFSETS
	.align		4
        /*0148*/ 	.byte	0x04, 0x46
        /*014a*/ 	.short	(.L_47 - .L_46)


	//   ....[0]....
.L_46:
        /*014c*/ 	.word	0x00005f60


	//   ....[1]....
        /*0150*/ 	.word	0x00006090


	//   ....[2]....
        /*0154*/ 	.word	0x00006c60


	//   ....[3]....
        /*0158*/ 	.word	0x00006dd0


	//   ....[4]....
        /*015c*/ 	.word	0x00006f40


	//   ....[5]....
        /*0160*/ 	.word	0x000070b0


	//   ....[6]....
        /*0164*/ 	.word	0x00007220


	//----- nvinfo : EIATTR_MBARRIER_INSTR_OFFSETS
	.align		4
.L_47:
        /*0168*/ 	.byte	0x04, 0x39
        /*016a*/ 	.short	(.L_49 - .L_48)


	//   ....[0]....
.L_48:
        /*016c*/ 	.word	0x00000660
        /*0170*/ 	.word	0x000000ff
        /*0174*/ 	.word	0x00000000
        /*0178*/ 	.short	0x0100
        /*017a*/ 	.byte	0x04
	.zero		1


	//   ....[1]....
        /*017c*/ 	.word	0x00000670
        /*0180*/ 	.word	0x000000ff
        /*0184*/ 	.word	0x00000070
        /*0188*/ 	.short	0x0100
        /*018a*/ 	.byte	0x04
	.zero		1


	//   ....[2]....
        /*018c*/ 	.word	0x00000680
        /*0190*/ 	.word	0x000000ff
        /*0194*/ 	.word	0x00000008
        /*0198*/ 	.short	0x0100
        /*019a*/ 	.byte	0x04
	.zero		1


	//   ....[3]....
        /*019c*/ 	.word	0x00000690
        /*01a0*/ 	.word	0x000000ff
        /*01a4*/ 	.word	0x00000078
        /*01a8*/ 	.short	0x0100
        /*01aa*/ 	.byte	0x04
	.zero		1


	//   ....[4]....
        /*01ac*/ 	.word	0x000006a0
        /*01b0*/ 	.word	0x000000ff
        /*01b4*/ 	.word	0x00000010
        /*01b8*/ 	.short	0x0100
        /*01ba*/ 	.byte	0x04
	.zero		1


	//   ....[5]....
        /*01bc*/ 	.word	0x000006b0
        /*01c0*/ 	.word	0x000000ff
        /*01c4*/ 	.word	0x00000080
        /*01c8*/ 	.short	0x0100
        /*01ca*/ 	.byte	0x04
	.zero		1


	//   ....[6]....
        /*01cc*/ 	.word	0x000006c0
        /*01d0*/ 	.word	0x000000ff
        /*01d4*/ 	.word	0x00000018
        /*01d8*/ 	.short	0x0100
        /*01da*/ 	.byte	0x04
	.zero		1


	//   ....[7]....
        /*01dc*/ 	.word	0x000006d0
        /*01e0*/ 	.word	0x000000ff
        /*01e4*/ 	.word	0x00000088
        /*01e8*/ 	.short	0x0100
        /*01ea*/ 	.byte	0x04
	.zero		1


	//   ....[8]....
        /*01ec*/ 	.word	0x000006e0
        /*01f0*/ 	.word	0x000000ff
        /*01f4*/ 	.word	0x00000020
        /*01f8*/ 	.short	0x0100
        /*01fa*/ 	.byte	0x04
	.zero		1


	//   ....[9]....
        /*01fc*/ 	.word	0x000006f0
        /*0200*/ 	.word	0x000000ff
        /*0204*/ 	.word	0x00000090
        /*0208*/ 	.short	0x0100
        /*020a*/ 	.byte	0x04
	.zero		1


	//   ....[10]....
        /*020c*/ 	.word	0x00000700
        /*0210*/ 	.word	0x000000ff
        /*0214*/ 	.word	0x00000028
        /*0218*/ 	.short	0x0100
        /*021a*/ 	.byte	0x04
	.zero		1


	//   ....[11]....
        /*021c*/ 	.word	0x00000710
        /*0220*/ 	.word	0x000000ff
        /*0224*/ 	.word	0x00000098
        /*0228*/ 	.short	0x0100
        /*022a*/ 	.byte	0x04
	.zero		1


	//   ....[12]....
        /*022c*/ 	.word	0x00000720
        /*0230*/ 	.word	0x000000ff
        /*0234*/ 	.word	0x00000030
        /*0238*/ 	.short	0x0100
        /*023a*/ 	.byte	0x04
	.zero		1


	//   ....[13]....
        /*023c*/ 	.word	0x00000730
        /*0240*/ 	.word	0x000000ff
        /*0244*/ 	.word	0x000000a0
        /*0248*/ 	.short	0x0100
        /*024a*/ 	.byte	0x04
	.zero		1


	//   ....[14]....
        /*024c*/ 	.word	0x00000740
        /*0250*/ 	.word	0x000000ff
        /*0254*/ 	.word	0x00000038
        /*0258*/ 	.short	0x0100
        /*025a*/ 	.byte	0x04
	.zero		1


	//   ....[15]....
        /*025c*/ 	.word	0x00000750
        /*0260*/ 	.word	0x000000ff
        /*0264*/ 	.word	0x000000a8
        /*0268*/ 	.short	0x0100
        /*026a*/ 	.byte	0x04
	.zero		1


	//   ....[16]....
        /*026c*/ 	.word	0x00000760
        /*0270*/ 	.word	0x000000ff
        /*0274*/ 	.word	0x00000040
        /*0278*/ 	.short	0x0100
        /*027a*/ 	.byte	0x04
	.zero		1


	//   ....[17]....
        /*027c*/ 	.word	0x00000770
        /*0280*/ 	.word	0x000000ff
        /*0284*/ 	.word	0x000000b0
        /*0288*/ 	.short	0x0100
        /*028a*/ 	.byte	0x04
	.zero		1


	//   ....[18]....
        /*028c*/ 	.word	0x00000780
        /*0290*/ 	.word	0x000000ff
        /*0294*/ 	.word	0x00000048
        /*0298*/ 	.short	0x0100
        /*029a*/ 	.byte	0x04
	.zero		1


	//   ....[19]....
        /*029c*/ 	.word	0x00000790
        /*02a0*/ 	.word	0x000000ff
        /*02a4*/ 	.word	0x000000b8
        /*02a8*/ 	.short	0x0100
        /*02aa*/ 	.byte	0x04
	.zero		1


	//   ....[20]....
        /*02ac*/ 	.word	0x000007a0
        /*02b0*/ 	.word	0x000000ff
        /*02b4*/ 	.word	0x00000050
        /*02b8*/ 	.short	0x0100
        /*02ba*/ 	.byte	0x04
	.zero		1


	//   ....[21]....
        /*02bc*/ 	.word	0x000007b0
        /*02c0*/ 	.word	0x000000ff
        /*02c4*/ 	.word	0x000000c0
        /*02c8*/ 	.short	0x0100
        /*02ca*/ 	.byte	0x04
	.zero		1


	//   ....[22]....
        /*02cc*/ 	.word	0x000007c0
        /*02d0*/ 	.word	0x000000ff
        /*02d4*/ 	.word	0x00000058
        /*02d8*/ 	.short	0x0100
        /*02da*/ 	.byte	0x04
	.zero		1


	//   ....[23]....
        /*02dc*/ 	.word	0x000007d0
        /*02e0*/ 	.word	0x000000ff
        /*02e4*/ 	.word	0x000000c8
        /*02e8*/ 	.short	0x0100
        /*02ea*/ 	.byte	0x04
	.zero		1


	//   ....[24]....
        /*02ec*/ 	.word	0x000007e0
        /*02f0*/ 	.word	0x000000ff
        /*02f4*/ 	.word	0x00000060
        /*02f8*/ 	.short	0x0100
        /*02fa*/ 	.byte	0x04
	.zero		1


	//   ....[25]....
        /*02fc*/ 	.word	0x000007f0
        /*0300*/ 	.word	0x000000ff
        /*0304*/ 	.word	0x000000d0
        /*0308*/ 	.short	0x0100
        /*030a*/ 	.byte	0x04
	.zero		1


	//   ....[26]....
        /*030c*/ 	.word	0x00000800
        /*0310*/ 	.word	0x000000ff
        /*0314*/ 	.word	0x00000068
        /*0318*/ 	.short	0x0100
        /*031a*/ 	.byte	0x04
	.zero		1


	//   ....[27]....
        /*031c*/ 	.word	0x00000810
        /*0320*/ 	.word	0x000000ff
        /*0324*/ 	.word	0x000000d8
        /*0328*/ 	.short	0x0100
        /*032a*/ 	.byte	0x04
	.zero		1


	//   ....[28]....
        /*032c*/ 	.word	0x00000940
        /*0330*/ 	.word	0x000000ff
        /*0334*/ 	.word	0x000000e0
        /*0338*/ 	.short	0x0100
        /*033a*/ 	.byte	0x04
	.zero		1


	//   ....[29]....
        /*033c*/ 	.word	0x00000950
        /*0340*/ 	.word	0x000000ff
        /*0344*/ 	.word	0x000000e8
        /*0348*/ 	.short	0x0100
        /*034a*/ 	.byte	0x04
	.zero		1


	//   ....[30]....
        /*034c*/ 	.word	0x00000a30
        /*0350*/ 	.word	0x000000ff
        /*0354*/ 	.word	0x000000f0
        /*0358*/ 	.short	0x0100
        /*035a*/ 	.byte	0x04
	.zero		1


	//   ....[31]....
        /*035c*/ 	.word	0x00000a40
        /*0360*/ 	.word	0x000000ff
        /*0364*/ 	.word	0x000000f8
        /*0368*/ 	.short	0x0100
        /*036a*/ 	.byte	0x04
	.zero		1


	//   ....[32]....
        /*036c*/ 	.word	0x00000b70
        /*0370*/ 	.word	0x000000ff
        /*0374*/ 	.word	0x00000100
        /*0378*/ 	.short	0x0100
        /*037a*/ 	.byte	0x04
	.zero		1


	//   ....[33]....
        /*037c*/ 	.word	0x00000b80
        /*0380*/ 	.word	0x000000ff
        /*0384*/ 	.word	0x00000110
        /*0388*/ 	.short	0x0100
        /*038a*/ 	.byte	0x04
	.zero		1


	//   ....[34]....
        /*038c*/ 	.word	0x00000b90
        /*0390*/ 	.word	0x000000ff
        /*0394*/ 	.word	0x00000108
        /*0398*/ 	.short	0x0100
        /*039a*/ 	.byte	0x04
	.zero		1


	//   ....[35]....
        /*039c*/ 	.word	0x00000ba0
        /*03a0*/ 	.word	0x000000ff
        /*03a4*/ 	.word	0x00000118
        /*03a8*/ 	.short	0x0100
        /*03aa*/ 	.byte	0x04
	.zero		1


	//   ....[36]....
        /*03ac*/ 	.word	0x00000cc0
        /*03b0*/ 	.word	0x000000ff
        /*03b4*/ 	.word	0x00000120
        /*03b8*/ 	.short	0x0100
        /*03ba*/ 	.byte	0x04
	.zero		1


	//   ....[37]....
        /*03bc*/ 	.word	0x00000cd0
        /*03c0*/ 	.word	0x000000ff
        /*03c4*/ 	.word	0x00000138
        /*03c8*/ 	.short	0x0100
        /*03ca*/ 	.byte	0x04
	.zero		1


	//   ....[38]....
        /*03cc*/ 	.word	0x00000ce0
        /*03d0*/ 	.word	0x000000ff
        /*03d4*/ 	.word	0x00000128
        /*03d8*/ 	.short	0x0100
        /*03da*/ 	.byte	0x04
	.zero		1


	//   ....[39]....
        /*03dc*/ 	.word	0x00000cf0
        /*03e0*/ 	.word	0x000000ff
        /*03e4*/ 	.word	0x00000140
        /*03e8*/ 	.short	0x0100
        /*03ea*/ 	.byte	0x04
	.zero		1


	//   ....[40]....
        /*03ec*/ 	.word	0x00000d00
        /*03f0*/ 	.word	0x000000ff
        /*03f4*/ 	.word	0x00000130
        /*03f8*/ 	.short	0x0100
        /*03fa*/ 	.byte	0x04
	.zero		1


	//   ....[41]....
        /*03fc*/ 	.word	0x00000d10
        /*0400*/ 	.word	0x000000ff
        /*0404*/ 	.word	0x00000148
        /*0408*/ 	.short	0x0100
        /*040a*/ 	.byte	0x04
	.zero		1


	//   ....[42]....
        /*040c*/ 	.word	0x00000e00
        /*0410*/ 	.word	0x000000ff
        /*0414*/ 	.word	0x00000150
        /*0418*/ 	.short	0x0100
        /*041a*/ 	.byte	0x04
	.zero		1


	//   ....[43]....
        /*041c*/ 	.word	0x00000e10
        /*0420*/ 	.word	0x000000ff
        /*0424*/ 	.word	0x00000160
        /*0428*/ 	.short	0x0100
        /*042a*/ 	.byte	0x04
	.zero		1


	//   ....[44]....
        /*042c*/ 	.word	0x00000e20
        /*0430*/ 	.word	0x000000ff
        /*0434*/ 	.word	0x00000158
        /*0438*/ 	.short	0x0100
        /*043a*/ 	.byte	0x04
	.zero		1


	//   ....[45]....
        /*043c*/ 	.word	0x00000e30
        /*0440*/ 	.word	0x000000ff
        /*0444*/ 	.word	0x00000168
        /*0448*/ 	.short	0x0100
        /*044a*/ 	.byte	0x04
	.zero		1


	//   ....[46]....
        /*044c*/ 	.word	0x00000f30
        /*0450*/ 	.word	0x000000ff
        /*0454*/ 	.word	0x00000170
        /*0458*/ 	.short	0x0100
        /*045a*/ 	.byte	0x04
	.zero		1


	//   ....[47]....
        /*045c*/ 	.word	0x000019f0
        /*0460*/ 	.word	0x00000000
        /*0464*/ 	.word	0x00000160
        /*0468*/ 	.short	0x010a
        /*046a*/ 	.byte	0xff
	.zero		1


	//   ....[48]....
        /*046c*/ 	.word	0x00001a20
        /*0470*/ 	.word	0x00000000
        /*0474*/ 	.word	0x00000150
        /*0478*/ 	.short	0x0101
        /*047a*/ 	.byte	0xff
	.zero		1


	//   ....[49]....
        /*047c*/ 	.word	0x00001af0
        /*0480*/ 	.word	0x000000ff
        /*0484*/ 	.word	0x00000070
        /*0488*/ 	.short	0x010a
        /*048a*/ 	.byte	0x06
	.zero		1


	//   ....[50]....
        /*048c*/ 	.word	0x00001bc0
        /*0490*/ 	.word	0x000000ff
        /*0494*/ 	.word	0x00000070
        /*0498*/ 	.short	0x010a
        /*049a*/ 	.byte	0x21
	.zero		1


	//   ....[51]....
        /*049c*/ 	.word	0x00001d70
        /*04a0*/ 	.word	0x000000ff
        /*04a4*/ 	.word	0x00000070
        /*04a8*/ 	.short	0x010a
        /*04aa*/ 	.byte	0x08
	.zero		1


	//   ....[52]....
        /*04ac*/ 	.word	0x00001e70
        /*04b0*/ 	.word	0x000000ff
        /*04b4*/ 	.word	0x000000f8
        /*04b8*/ 	.short	0x0101
        /*04ba*/ 	.byte	0x04
	.zero		1


	//   ....[53]....
        /*04bc*/ 	.word	0x00001e90
        /*04c0*/ 	.word	0x000000ff
        /*04c4*/ 	.word	0x00000070
        /*04c8*/ 	.short	0x010a
        /*04ca*/ 	.byte	0x06
	.zero		1


	//   ....[54]....
        /*04cc*/ 	.word	0x00001f10
        /*04d0*/ 	.word	0x000000ff
        /*04d4*/ 	.word	0x00000070
        /*04d8*/ 	.short	0x010a
        /*04da*/ 	.byte	0x11
	.zero		1


	//   ....[55]....
        /*04dc*/ 	.word	0x000020a0
        /*04e0*/ 	.word	0x000000ff
        /*04e4*/ 	.word	0x00000070
        /*04e8*/ 	.short	0x010a
        /*04ea*/ 	.byte	0x08
	.zero		1


	//   ....[56]....
        /*04ec*/ 	.word	0x000021f0
        /*04f0*/ 	.word	0x00000003
        /*04f4*/ 	.word	0x00000100
        /*04f8*/ 	.short	0x010a
        /*04fa*/ 	.byte	0xff
	.zero		1


	//   ....[57]....
        /*04fc*/ 	.word	0x00002340
        /*0500*/ 	.word	0x00000000
        /*0504*/ 	.word	0x00000000
        /*0508*/ 	.short	0x0101
        /*050a*/ 	.byte	0xff
	.zero		1


	//   ....[58]....
        /*050c*/ 	.word	0x000028e0
        /*0510*/ 	.word	0x000000ff
        /*0514*/ 	.word	0x00000000
        /*0518*/ 	.short	0x010a
        /*051a*/ 	.byte	0x04
	.zero		1


	//   ....[59]....
        /*051c*/ 	.word	0x00002970
        /*0520*/ 	.word	0x000000ff
        /*0524*/ 	.word	0x00000000
        /*0528*/ 	.short	0x010a
        /*052a*/ 	.byte	0x05
	.zero		1


	//   ....[60]....
        /*052c*/ 	.word	0x00002a00
        /*0530*/ 	.word	0x000000ff
        /*0534*/ 	.word	0x00000000
        /*0538*/ 	.short	0x010a
        /*053a*/ 	.byte	0x05
	.zero		1


	//   ....[61]....
        /*053c*/ 	.word	0x00002a90
        /*0540*/ 	.word	0x000000ff
        /*0544*/ 	.word	0x00000000
        /*0548*/ 	.short	0x010a
        /*054a*/ 	.byte	0x05
	.zero		1


	//   ....[62]....
        /*054c*/ 	.word	0x00002b20
        /*0550*/ 	.word	0x000000ff
        /*0554*/ 	.word	0x00000000
        /*0558*/ 	.short	0x010a
        /*055a*/ 	.byte	0x05
	.zero		1


	//   ....[63]....
        /*055c*/ 	.word	0x00002bb0
        /*0560*/ 	.word	0x000000ff
        /*0564*/ 	.word	0x00000000
        /*0568*/ 	.short	0x010a
        /*056a*/ 	.byte	0x05
	.zero		1


	//   ....[64]....
        /*056c*/ 	.word	0x00002c40
        /*0570*/ 	.word	0x000000ff
        /*0574*/ 	.word	0x00000000
        /*0578*/ 	.short	0x010a
        /*057a*/ 	.byte	0x05
	.zero		1


	//   ....[65]....
        /*057c*/ 	.word	0x00002cd0
        /*0580*/ 	.word	0x000000ff
        /*0584*/ 	.word	0x00000000
        /*0588*/ 	.short	0x010a
        /*058a*/ 	.byte	0x05
	.zero		1


	//   ....[66]....
        /*058c*/ 	.word	0x00002d60
        /*0590*/ 	.word	0x000000ff
        /*0594*/ 	.word	0x00000000
        /*0598*/ 	.short	0x010a
        /*059a*/ 	.byte	0x05
	.zero		1


	//   ....[67]....
        /*059c*/ 	.word	0x00002df0
        /*05a0*/ 	.word	0x000000ff
        /*05a4*/ 	.word	0x00000000
        /*05a8*/ 	.short	0x010a
        /*05aa*/ 	.byte	0x05
	.zero		1


	//   ....[68]....
        /*05ac*/ 	.word	0x00002e80
        /*05b0*/ 	.word	0x000000ff
        /*05b4*/ 	.word	0x00000000
        /*05b8*/ 	.short	0x010a
        /*05ba*/ 	.byte	0x05
	.zero		1


	//   ....[69]....
        /*05bc*/ 	.word	0x00002f10
        /*05c0*/ 	.word	0x000000ff
        /*05c4*/ 	.word	0x00000000
        /*05c8*/ 	.short	0x010a
        /*05ca*/ 	.byte	0x05
	.zero		1


	//   ....[70]....
        /*05cc*/ 	.word	0x00002fa0
        /*05d0*/ 	.word	0x000000ff
        /*05d4*/ 	.word	0x00000000
        /*05d8*/ 	.short	0x010a
        /*05da*/ 	.byte	0x05
	.zero		1


	//   ....[71]....
        /*05dc*/ 	.word	0x00003040
        /*05e0*/ 	.word	0x00000000
        /*05e4*/ 	.word	0x00000000
        /*05e8*/ 	.short	0x010a
        /*05ea*/ 	.byte	0xff
	.zero		1


	//   ....[72]....
        /*05ec*/ 	.word	0x00003160
        /*05f0*/ 	.word	0x00000002
        /*05f4*/ 	.word	0x00000150
        /*05f8*/ 	.short	0x010a
        /*05fa*/ 	.byte	0xff
	.zero		1


	//   ....[73]....
        /*05fc*/ 	.word	0x000031d0
        /*0600*/ 	.word	0x00000002
        /*0604*/ 	.word	0x00000000
        /*0608*/ 	.short	0x0101
        /*060a*/ 	.byte	0xff
	.zero		1


	//   ....[74]....
        /*060c*/ 	.word	0x000031f0
        /*0610*/ 	.word	0x000000ff
        /*0614*/ 	.word	0x00000110
        /*0618*/ 	.short	0x010a
        /*061a*/ 	.byte	0x04
	.zero		1


	//   ....[75]....
        /*061c*/ 	.word	0x00003310
        /*0620*/ 	.word	0x00000002
        /*0624*/ 	.word	0x00000100
        /*0628*/ 	.short	0x010a
        /*062a*/ 	.byte	0xff
	.zero		1


	//   ....[76]....
        /*062c*/ 	.word	0x00003410
        /*0630*/ 	.word	0x00000002
        /*0634*/ 	.word	0x00000000
        /*0638*/ 	.short	0x0101
        /*063a*/ 	.byte	0xff
	.zero		1


	//   ....[77]....
        /*063c*/ 	.word	0x000034a0
        /*0640*/ 	.word	0x000000ff
        /*0644*/ 	.word	0x00000110
        /*0648*/ 	.short	0x0106
        /*064a*/ 	.byte	0x04
	.zero		1


	//   ....[78]....
        /*064c*/ 	.word	0x000034c0
        /*0650*/ 	.word	0x000000ff
        /*0654*/ 	.word	0x00000110
        /*0658*/ 	.short	0x010a
        /*065a*/ 	.byte	0x04
	.zero		1


	//   ....[79]....
        /*065c*/ 	.word	0x00003550
        /*0660*/ 	.word	0x000000ff
        /*0664*/ 	.word	0x00000110
        /*0668*/ 	.short	0x0106
        /*066a*/ 	.byte	0x07
	.zero		1


	//   ....[80]....
        /*066c*/ 	.word	0x00003590
        /*0670*/ 	.word	0x00000000
        /*0674*/ 	.word	0x00000110
        /*0678*/ 	.short	0x010a
        /*067a*/ 	.byte	0xff
	.zero		1


	//   ....[81]....
        /*067c*/ 	.word	0x000037d0
        /*0680*/ 	.word	0x000000ff
        /*0684*/ 	.word	0x00000008
        /*0688*/ 	.short	0x010a
        /*068a*/ 	.byte	0x06
	.zero		1


	//   ....[82]....
        /*068c*/ 	.word	0x000037f0
        /*0690*/ 	.word	0x000000ff
        /*0694*/ 	.word	0x00000008
        /*0698*/ 	.short	0x010a
        /*069a*/ 	.byte	0x06
	.zero		1


	//   ....[83]....
        /*069c*/ 	.word	0x00003980
        /*06a0*/ 	.word	0x000000ff
        /*06a4*/ 	.word	0x00000008
        /*06a8*/ 	.short	0x010a
        /*06aa*/ 	.byte	0x06
	.zero		1


	//   ....[84]....
        /*06ac*/ 	.word	0x000039a0
        /*06b0*/ 	.word	0x000000ff
        /*06b4*/ 	.word	0x00000008
        /*06b8*/ 	.short	0x010a
        /*06ba*/ 	.byte	0x06
	.zero		1


	//   ....[85]....
        /*06bc*/ 	.word	0x00003a60
        /*06c0*/ 	.word	0x000000ff
        /*06c4*/ 	.word	0x00000000
        /*06c8*/ 	.short	0x0101
        /*06ca*/ 	.byte	0x04
	.zero		1


	//   ....[86]....
        /*06cc*/ 	.word	0x00003d60
        /*06d0*/ 	.word	0x00000000
        /*06d4*/ 	.word	0x00000100
        /*06d8*/ 	.short	0x010a
        /*06da*/ 	.byte	0xff
	.zero		1


	//   ....[87]....
        /*06dc*/ 	.word	0x00003e20
        /*06e0*/ 	.word	0x00000000
        /*06e4*/ 	.word	0x00000000
        /*06e8*/ 	.short	0x0101
        /*06ea*/ 	.byte	0xff
	.zero		1


	//   ....[88]....
        /*06ec*/ 	.word	0x00003ed0
        /*06f0*/ 	.word	0x000000ff
        /*06f4*/ 	.word	0x00000000
        /*06f8*/ 	.short	0x010a
        /*06fa*/ 	.byte	0x05
	.zero		1


	//   ....[89]....
        /*06fc*/ 	.word	0x00003ee0
        /*0700*/ 	.word	0x000000ff
        /*0704*/ 	.word	0x00000138
        /*0708*/ 	.short	0x010a
        /*070a*/ 	.byte	0x17
	.zero		1


	//   ....[90]....
        /*070c*/ 	.word	0x00003f90
        /*0710*/ 	.word	0x000000ff
        /*0714*/ 	.word	0x00000000
        /*0718*/ 	.short	0x010a
        /*071a*/ 	.byte	0x07
	.zero		1


	//   ....[91]....
        /*071c*/ 	.word	0x000040c0
        /*0720*/ 	.word	0x000000ff
        /*0724*/ 	.word	0x00000000
        /*0728*/ 	.short	0x010a
        /*072a*/ 	.byte	0x06
	.zero		1


	//   ....[92]....
        /*072c*/ 	.word	0x00004330
        /*0730*/ 	.word	0x000000ff
        /*0734*/ 	.word	0x00000000
        /*0738*/ 	.short	0x010a
        /*073a*/ 	.byte	0x04
	.zero		1


	//   ....[93]....
        /*073c*/ 	.word	0x000043c0
        /*0740*/ 	.word	0x000000ff
        /*0744*/ 	.word	0x00000000
        /*0748*/ 	.short	0x010a
        /*074a*/ 	.byte	0x05
	.zero		1


	//   ....[94]....
        /*074c*/ 	.word	0x00004460
        /*0750*/ 	.word	0x00000000
        /*0754*/ 	.word	0x00000000
        /*0758*/ 	.short	0x010a
        /*075a*/ 	.byte	0xff
	.zero		1


	//   ....[95]....
        /*075c*/ 	.word	0x000044a0
        /*0760*/ 	.word	0x00000000
        /*0764*/ 	.word	0x00000000
        /*0768*/ 	.short	0x010a
        /*076a*/ 	.byte	0xff
	.zero		1


	//   ....[96]....
        /*076c*/ 	.word	0x00004510
        /*0770*/ 	.word	0x000000ff
        /*0774*/ 	.word	0x00000000
        /*0778*/ 	.short	0x0101
        /*077a*/ 	.byte	0x04
	.zero		1


	//   ....[97]....
        /*077c*/ 	.word	0x00004550
        /*0780*/ 	.word	0x000000ff
        /*0784*/ 	.word	0x00000170
        /*0788*/ 	.short	0x010a
        /*078a*/ 	.byte	0x12
	.zero		1


	//   ....[98]....
        /*078c*/ 	.word	0x000045a0
        /*0790*/ 	.word	0x000000ff
        /*0794*/ 	.word	0x00000000
        /*0798*/ 	.short	0x0101
        /*079a*/ 	.byte	0x04
	.zero		1


	//   ....[99]....
        /*079c*/ 	.word	0x00004a50
        /*07a0*/ 	.word	0x00000003
        /*07a4*/ 	.word	0x00000100
        /*07a8*/ 	.short	0x010a
        /*07aa*/ 	.byte	0xff
	.zero		1


	//   ....[100]....
        /*07ac*/ 	.word	0x00004bc0
        /*07b0*/ 	.word	0x00000000
        /*07b4*/ 	.word	0x00000000
        /*07b8*/ 	.short	0x0101
        /*07ba*/ 	.byte	0xff
	.zero		1


	//   ....[101]....
        /*07bc*/ 	.word	0x00005080
        /*07c0*/ 	.word	0x000000ff
        /*07c4*/ 	.word	0x000000f8
        /*07c8*/ 	.short	0x010a
        /*07ca*/ 	.byte	0x1d
	.zero		1


	//   ....[102]....
        /*07cc*/ 	.word	0x00005250
        /*07d0*/ 	.word	0x000000ff
        /*07d4*/ 	.word	0x000000e8
        /*07d8*/ 	.short	0x010a
        /*07da*/ 	.byte	0x1d
	.zero		1


	//   ....[103]....
        /*07dc*/ 	.word	0x00005570
        /*07e0*/ 	.word	0x000000ff
        /*07e4*/ 	.word	0x000000e0
        /*07e8*/ 	.short	0x010b
        /*07ea*/ 	.byte	0x1d
	.zero		1


	//   ....[104]....
        /*07ec*/ 	.word	0x00005580
        /*07f0*/ 	.word	0x000000ff
        /*07f4*/ 	.word	0x00000000
        /*07f8*/ 	.short	0x0101
        /*07fa*/ 	.byte	0x2c
	.zero		1


	//   ....[105]....
        /*07fc*/ 	.word	0x000055c0
        /*0800*/ 	.word	0x00000000
        /*0804*/ 	.word	0x000000e8
        /*0808*/ 	.short	0x010a
        /*080a*/ 	.byte	0xff
	.zero		1


	//   ....[106]....
        /*080c*/ 	.word	0x000057d0
        /*0810*/ 	.word	0x000000ff
        /*0814*/ 	.word	0x00000100
        /*0818*/ 	.short	0x010a
        /*081a*/ 	.byte	0x04
	.zero		1


	//   ....[107]....
        /*081c*/ 	.word	0x000058a0
        /*0820*/ 	.word	0x000000ff
        /*0824*/ 	.word	0x00000000
        /*0828*/ 	.short	0x0101
        /*082a*/ 	.byte	0x04
	.zero		1


	//   ....[108]....
        /*082c*/ 	.word	0x00006570
        /*0830*/ 	.word	0x000000ff
        /*0834*/ 	.word	0x000000e0
        /*0838*/ 	.short	0x010a
        /*083a*/ 	.byte	0x2c
	.zero		1


	//   ....[109]....
        /*083c*/ 	.word	0x00006580
        /*0840*/ 	.word	0x00000011
        /*0844*/ 	.word	0x00000120
        /*0848*/ 	.short	0x010a
        /*084a*/ 	.byte	0xff
	.zero		1


	//   ....[110]....
        /*084c*/ 	.word	0x000067b0
        /*0850*/ 	.word	0x000000ff
        /*0854*/ 	.word	0x000000e0
        /*0858*/ 	.short	0x010a
        /*085a*/ 	.byte	0x2c
	.zero		1


	//   ....[111]....
        /*085c*/ 	.word	0x00006a80
        /*0860*/ 	.word	0x000000ff
        /*0864*/ 	.word	0x00000000
        /*0868*/ 	.short	0x0101
        /*086a*/ 	.byte	0x04
	.zero		1


	//   ....[112]....
        /*086c*/ 	.word	0x00006b40
        /*0870*/ 	.word	0x00000011
        /*0874*/ 	.word	0x00000120
        /*0878*/ 	.short	0x010a
        /*087a*/ 	.byte	0xff
	.zero		1


	//   ....[113]....
        /*087c*/ 	.word	0x00008260
        /*0880*/ 	.word	0x000000aa
        /*0884*/ 	.word	0x00000000
        /*0888*/ 	.short	0x0101
        /*088a*/ 	.byte	0xff
	.zero		1


	//   ....[114]....
        /*088c*/ 	.word	0x0000a0d0
        /*0890*/ 	.word	0x00000000
        /*0894*/ 	.word	0x00000160
        /*0898*/ 	.short	0x010a
        /*089a*/ 	.byte	0xff
	.zero		1


	//   ....[115]....
        /*089c*/ 	.word	0x0000a130
        /*08a0*/ 	.word	0x00000000
        /*08a4*/ 	.word	0x00000070
        /*08a8*/ 	.short	0x010a
        /*08aa*/ 	.byte	0xff
	.zero		1


	//   ....[116]....
        /*08ac*/ 	.word	0x0000a190
        /*08b0*/ 	.word	0x00000000
        /*08b4*/ 	.word	0x00000070
        /*08b8*/ 	.short	0x010a
        /*08ba*/ 	.byte	0xff
	.zero		1


	//   ....[117]....
        /*08bc*/ 	.word	0x0000a1e0
        /*08c0*/ 	.word	0x00000003
        /*08c4*/ 	.word	0x00000100
        /*08c8*/ 	.short	0x010a
        /*08ca*/ 	.byte	0xff
	.zero		1


	//   ....[118]....
        /*08cc*/ 	.word	0x0000a240
        /*08d0*/ 	.word	0x00000000
        /*08d4*/ 	.word	0x00000000
        /*08d8*/ 	.short	0x010a
        /*08da*/ 	.byte	0xff
	.zero		1


	//   ....[119]....
        /*08dc*/ 	.word	0x0000a2a0
        /*08e0*/ 	.word	0x00000000
        /*08e4*/ 	.word	0x00000000
        /*08e8*/ 	.short	0x010a
        /*08ea*/ 	.byte	0xff
	.zero		1


	//   ....[120]....
        /*08ec*/ 	.word	0x0000a300
        /*08f0*/ 	.word	0x00000000
        /*08f4*/ 	.word	0x00000000
        /*08f8*/ 	.short	0x010a
        /*08fa*/ 	.byte	0xff
	.zero		1


	//   ....[121]....
        /*08fc*/ 	.word	0x0000a360
        /*0900*/ 	.word	0x00000000
        /*0904*/ 	.word	0x00000000
        /*0908*/ 	.short	0x010a
        /*090a*/ 	.byte	0xff
	.zero		1


	//   ....[122]....
        /*090c*/ 	.word	0x0000a3c0
        /*0910*/ 	.word	0x00000000
        /*0914*/ 	.word	0x00000000
        /*0918*/ 	.short	0x010a
        /*091a*/ 	.byte	0xff
	.zero		1


	//   ....[123]....
        /*091c*/ 	.word	0x0000a420
        /*0920*/ 	.word	0x00000000
        /*0924*/ 	.word	0x00000000
        /*0928*/ 	.short	0x010a
        /*092a*/ 	.byte	0xff
	.zero		1


	//   ....[124]....
        /*092c*/ 	.word	0x0000a480
        /*0930*/ 	.word	0x00000000
        /*0934*/ 	.word	0x00000000
        /*0938*/ 	.short	0x010a
        /*093a*/ 	.byte	0xff
	.zero		1


	//   ....[125]....
        /*093c*/ 	.word	0x0000a4e0
        /*0940*/ 	.word	0x00000000
        /*0944*/ 	.word	0x00000000
        /*0948*/ 	.short	0x010a
        /*094a*/ 	.byte	0xff
	.zero		1


	//   ....[126]....
        /*094c*/ 	.word	0x0000a540
        /*0950*/ 	.word	0x00000000
        /*0954*/ 	.word	0x00000000
        /*0958*/ 	.short	0x010a
        /*095a*/ 	.byte	0xff
	.zero		1


	//   ....[127]....
        /*095c*/ 	.word	0x0000a5a0
        /*0960*/ 	.word	0x00000000
        /*0964*/ 	.word	0x00000000
        /*0968*/ 	.short	0x010a
        /*096a*/ 	.byte	0xff
	.zero		1


	//   ....[128]....
        /*096c*/ 	.word	0x0000a600
        /*0970*/ 	.word	0x00000000
        /*0974*/ 	.word	0x00000000
        /*0978*/ 	.short	0x010a
        /*097a*/ 	.byte	0xff
	.zero		1


	//   ....[129]....
        /*097c*/ 	.word	0x0000a660
        /*0980*/ 	.word	0x00000000
        /*0984*/ 	.word	0x00000000
        /*0988*/ 	.short	0x010a
        /*098a*/ 	.byte	0xff
	.zero		1


	//   ....[130]....
        /*098c*/ 	.word	0x0000a6c0
        /*0990*/ 	.word	0x00000000
        /*0994*/ 	.word	0x00000000
        /*0998*/ 	.short	0x010a
        /*099a*/ 	.byte	0xff
	.zero		1


	//   ....[131]....
        /*099c*/ 	.word	0x0000a710
        /*09a0*/ 	.word	0x00000002
        /*09a4*/ 	.word	0x00000150
        /*09a8*/ 	.short	0x010a
        /*09aa*/ 	.byte	0xff
	.zero		1


	//   ....[132]....
        /*09ac*/ 	.word	0x0000a770
        /*09b0*/ 	.word	0x00000002
        /*09b4*/ 	.word	0x00000110
        /*09b8*/ 	.short	0x010a
        /*09ba*/ 	.byte	0xff
	.zero		1


	//   ....[133]....
        /*09bc*/ 	.word	0x0000a7c0
        /*09c0*/ 	.word	0x00000002
        /*09c4*/ 	.word	0x00000100
        /*09c8*/ 	.short	0x010a
        /*09ca*/ 	.byte	0xff
	.zero		1


	//   ....[134]....
        /*09cc*/ 	.word	0x0000a820
        /*09d0*/ 	.word	0x00000000
        /*09d4*/ 	.word	0x00000110
        /*09d8*/ 	.short	0x010a
        /*09da*/ 	.byte	0xff
	.zero		1


	//   ....[135]....
        /*09dc*/ 	.word	0x0000a880
        /*09e0*/ 	.word	0x00000005
        /*09e4*/ 	.word	0x00000008
        /*09e8*/ 	.short	0x010a
        /*09ea*/ 	.byte	0xff
	.zero		1


	//   ....[136]....
        /*09ec*/ 	.word	0x0000a970
        /*09f0*/ 	.word	0x00000000
        /*09f4*/ 	.word	0x00000008
        /*09f8*/ 	.short	0x010a
        /*09fa*/ 	.byte	0xff
	.zero		1


	//   ....[137]....
        /*09fc*/ 	.word	0x0000a9c0
        /*0a00*/ 	.word	0x00000000
        /*0a04*/ 	.word	0x00000100
        /*0a08*/ 	.short	0x010a
        /*0a0a*/ 	.byte	0xff
	.zero		1


	//   ....[138]....
        /*0a0c*/ 	.word	0x0000aa20
        /*0a10*/ 	.word	0x00000000
        /*0a14*/ 	.word	0x00000138
        /*0a18*/ 	.short	0x010a
        /*0a1a*/ 	.byte	0xff
	.zero		1


	//   ....[139]....
        /*0a1c*/ 	.word	0x0000aa80
        /*0a20*/ 	.word	0x00000000
        /*0a24*/ 	.word	0x00000000
        /*0a28*/ 	.short	0x010a
        /*0a2a*/ 	.byte	0xff
	.zero		1


	//   ....[140]....
        /*0a2c*/ 	.word	0x0000aae0
        /*0a30*/ 	.word	0x00000000
        /*0a34*/ 	.word	0x00000000
        /*0a38*/ 	.short	0x010a
        /*0a3a*/ 	.byte	0xff
	.zero		1


	//   ....[141]....
        /*0a3c*/ 	.word	0x0000ab40
        /*0a40*/ 	.word	0x00000000
        /*0a44*/ 	.word	0x00000000
        /*0a48*/ 	.short	0x010a
        /*0a4a*/ 	.byte	0xff
	.zero		1


	//   ....[142]....
        /*0a4c*/ 	.word	0x0000aba0
        /*0a50*/ 	.word	0x00000000
        /*0a54*/ 	.word	0x00000170
        /*0a58*/ 	.short	0x010a
        /*0a5a*/ 	.byte	0xff
	.zero		1


	//   ....[143]....
        /*0a5c*/ 	.word	0x0000abf0
        /*0a60*/ 	.word	0x00000003
        /*0a64*/ 	.word	0x00000100
        /*0a68*/ 	.short	0x010a
        /*0a6a*/ 	.byte	0xff
	.zero		1


	//   ....[144]....
        /*0a6c*/ 	.word	0x0000ac50
        /*0a70*/ 	.word	0x00000000
        /*0a74*/ 	.word	0x000000f8
        /*0a78*/ 	.short	0x010a
        /*0a7a*/ 	.byte	0xff
	.zero		1


	//   ....[145]....
        /*0a7c*/ 	.word	0x0000acb0
        /*0a80*/ 	.word	0x00000000
        /*0a84*/ 	.word	0x000000e8
        /*0a88*/ 	.short	0x010a
        /*0a8a*/ 	.byte	0xff
	.zero		1


	//   ....[146]....
        /*0a8c*/ 	.word	0x0000ad10
        /*0a90*/ 	.word	0x00000000
        /*0a94*/ 	.word	0x00000100
        /*0a98*/ 	.short	0x010a
        /*0a9a*/ 	.byte	0xff
	.zero		1


	//   ....[147]....
        /*0a9c*/ 	.word	0x0000ad70
        /*0aa0*/ 	.word	0x00000000
        /*0aa4*/ 	.word	0x000000e0
        /*0aa8*/ 	.short	0x010a
        /*0aaa*/ 	.byte	0xff
	.zero		1


	//   ....[148]....
        /*0aac*/ 	.word	0x0000adc0
        /*0ab0*/ 	.word	0x00000011
        /*0ab4*/ 	.word	0x00000120
        /*0ab8*/ 	.short	0x010a
        /*0aba*/ 	.byte	0xff
	.zero		1


	//----- nvinfo : EIATTR_NUM_MBARRIERS
	.align		4
.L_49:
        /*0abc*/ 	.byte	0x03, 0x38
        /*0abe*/ 	.short	0x002f


	//----- nvinfo : EIATTR_EXIT_INSTR_OFFSETS
	.align		4
        /*0ac0*/ 	.byte	0x04, 0x1c
        /*0ac2*/ 	.short	(.L_51 - .L_50)


	//   ....[0]....
.L_50:
        /*0ac4*/ 	.word	0x00003070


	//   ....[1]....
        /*0ac8*/ 	.word	0x00003560


	//   ....[2]....
        /*0acc*/ 	.word	0x000035c0


	//   ....[3]....
        /*0ad0*/ 	.word	0x000047d0


	//   ....[4]....
        /*0ad4*/ 	.word	0x000055f0


	//   ....[5]....
        /*0ad8*/ 	.word	0x00005630


	//   ....[6]....
        /*0adc*/ 	.word	0x0000a0c0


	//----- nvinfo : EIATTR_MAX_THREADS
	.align		4
.L_51:
        /*0ae0*/ 	.byte	0x04, 0x05
        /*0ae2*/ 	.short	(.L_53 - .L_52)
.L_52:
        /*0ae4*/ 	.word	0x00000100
        /*0ae8*/ 	.word	0x00000001
        /*0aec*/ 	.word	0x00000001


	//----- nvinfo : EIATTR_CRS_STACK_SIZE
	.align		4
.L_53:
        /*0af0*/ 	.byte	0x04, 0x1e
        /*0af2*/ 	.short	(.L_55 - .L_54)
.L_54:
        /*0af4*/ 	.word	0x00000000


	//----- nvinfo : EIATTR_CBANK_PARAM_SIZE
	.align		4
.L_55:
        /*0af8*/ 	.byte	0x03, 0x19
        /*0afa*/ 	.short	0x0800


	//----- nvinfo : EIATTR_PARAM_CBANK
	.align		4
        /*0afc*/ 	.byte	0x04, 0x0a
        /*0afe*/ 	.short	(.L_57 - .L_56)
	.align		4
.L_56:
        /*0b00*/ 	.word	index@(.nv.constant0._ZN7cutlass13device_kernelINS_4gemm6kernel13GemmUniversalIN4cute5tupleIJiiiiEEENS1_10collective13CollectiveMmaINS1_35MainloopSm100TmaUmmaWarpSpecializedILi14ELi2ELi3ENS5_IJNS4_1CILi2EEENSA_ILi1EEESC_EEEEENS5_IJNSA_ILi256EEENSA_ILi160EEENSA_ILi64EEEEEENS_12float_e4m3_tENS5_IJlSC_lEEESJ_SK_NS4_8TiledMMAINS4_8MMA_AtomIJNS4_10MMA_TraitsINS4_25SM100_MMA_F8F6F4_2x1SM_SSEJSJ_SJ_fSF_SG_NS4_17integral_constantINS4_4UMMA5MajorELSR_0EEESS_NSP_INSQ_7ScaleInELST_0EEESU_EEEEEENS4_6LayoutINS5_IJSC_SC_SC_EEENS5_IJNSA_ILi0EEESZ_SZ_EEEEENS5_IJNS4_10UnderscoreES12_S12_EEEEENS4_18SM100_TMA_2SM_LOADENS4_14ComposedLayoutINS4_7SwizzleILi2ELi4ELi3EEENS4_18smem_ptr_flag_bitsILi8EEENSX_INS5_IJNSA_ILi8EEESH_EEENS5_IJSH_SC_EEEEEEEvNS4_8identityES15_S1F_vS1G_EENS_8epilogue10collective18CollectiveEpilogueINS1I_23Sm100TmaWarpSpecializedILi1ELi1ELi160ELb0ELb0EEEJNS5_IJNSA_ILi128EEESG_SH_EEENS5_IJNSX_IS1N_SC_EENSX_ISG_SC_EEEEESJ_SK_SJ_SK_NS1I_6fusion15FusionCallbacksIS1M_NS1S_17LinearCombinationISJ_fSJ_fLNS_15FloatRoundStyleE2EEES1O_S1R_JEEENS4_5SM1004TMEM4LOAD26SM100_TMEM_LOAD_32dp32b32xENS4_13SM90_TMA_LOADENS16_INS17_ILi1ELi4ELi3EEES1A_NSX_INS5_IJS1B_NSA_ILi32EEEEEENS5_IJS24_SC_EEEEEEENS4_39AutoVectorizingCopyWithAssumedAlignmentILi128EEENS4_14SM90_TMA_STOREES28_S2A_S2A_EEEvvEEEEvNT_6ParamsE)
        /*0b04*/ 	.short	0x0380
        /*0b06*/ 	.short	0x0800


	//----- nvinfo : EIATTR_SW_WAR
	.align		4
.L_57:
        /*0b08*/ 	.byte	0x04, 0x36
        /*0b0a*/ 	.short	(.L_59 - .L_58)
.L_58:
        /*0b0c*/ 	.word	0x00000008
.L_59:


//--------------------- .nv.callgraph             --------------------------
	.section	.nv.callgraph,"",@"SHT_CUDA_CALLGRAPH"
	.align	4
	.sectionentsize	8
	.align		4
        /*0000*/ 	.word	0x00000000
	.align		4
        /*0004*/ 	.word	0xffffffff
	.align		4
        /*0008*/ 	.word	index@(_ZN7cutlass13device_kernelINS_4gemm6kernel13GemmUniversalIN4cute5tupleIJiiiiEEENS1_10collective13CollectiveMmaINS1_35MainloopSm100TmaUmmaWarpSpecializedILi14ELi2ELi3ENS5_IJNS4_1CILi2EEENSA_ILi1EEESC_EEEEENS5_IJNSA_ILi256EEENSA_ILi160EEENSA_ILi64EEEEEENS_12float_e4m3_tENS5_IJlSC_lEEESJ_SK_NS4_8TiledMMAINS4_8MMA_AtomIJNS4_10MMA_TraitsINS4_25SM100_MMA_F8F6F4_2x1SM_SSEJSJ_SJ_fSF_SG_NS4_17integral_constantINS4_4UMMA5MajorELSR_0EEESS_NSP_INSQ_7ScaleInELST_0EEESU_EEEEEENS4_6LayoutINS5_IJSC_SC_SC_EEENS5_IJNSA_ILi0EEESZ_SZ_EEEEENS5_IJNS4_10UnderscoreES12_S12_EEEEENS4_18SM100_TMA_2SM_LOADENS4_14ComposedLayoutINS4_7SwizzleILi2ELi4ELi3EEENS4_18smem_ptr_flag_bitsILi8EEENSX_INS5_IJNSA_ILi8EEESH_EEENS5_IJSH_SC_EEEEEEEvNS4_8identityES15_S1F_vS1G_EENS_8epilogue10collective18CollectiveEpilogueINS1I_23Sm100TmaWarpSpecializedILi1ELi1ELi160ELb0ELb0EEEJNS5_IJNSA_ILi128EEESG_SH_EEENS5_IJNSX_IS1N_SC_EENSX_ISG_SC_EEEEESJ_SK_SJ_SK_NS1I_6fusion15FusionCallbacksIS1M_NS1S_17LinearCombinationISJ_fSJ_fLNS_15FloatRoundStyleE2EEES1O_S1R_JEEENS4_5SM1004TMEM4LOAD26SM100_TMEM_LOAD_32dp32b32xENS4_13SM90_TMA_LOADENS16_INS17_ILi1ELi4ELi3EEES1A_NSX_INS5_IJS1B_NSA_ILi32EEEEEENS5_IJS24_SC_EEEEEEENS4_39AutoVectorizingCopyWithAssumedAlignmentILi128EEENS4_14SM90_TMA_STOREES28_S2A_S2A_EEEvvEEEEvNT_6ParamsE)
	.align		4
        /*000c*/ 	.word	index@(__assertfail)
	.align		4
        /*0010*/ 	.word	0x00000000
	.align		4
        /*0014*/ 	.word	0xfffffffe
	.align		4
        /*0018*/ 	.word	0x00000000
	.align		4
        /*001c*/ 	.word	0xfffffffd
	.align		4
        /*0020*/ 	.word	0x00000000
	.align		4
        /*0024*/ 	.word	0xfffffffc


//--------------------- .nv.constant4             --------------------------
	.section	.nv.constant4,"a",@progbits
	.align	8
	.align		8
.nv.constant4:
        /*0000*/ 	.dword	__assertfail
	.align		8
        /*0008*/ 	.dword	__unnamed_1
	.align		8
        /*0010*/ 	.dword	__unnamed_2
	.align		8
        /*0018*/ 	.dword	_ZN40_INTERNAL_2a0170e9_4_k_cu_fc5b93bb_298084cuda3std3__45__cpo5beginE
	.align		8
        /*0020*/ 	.dword	_ZN40_INTERNAL_2a0170e9_4_k_cu_fc5b93bb_298084cuda3std3__45__cpo3endE
	.align		8
        /*0028*/ 	.dword	_ZN40_INTERNAL_2a0170e9_4_k_cu_fc5b93bb_298084cuda3std3__45__cpo6cbeginE
	.align		8
        /*0030*/ 	.dword	_ZN40_INTERNAL_2a0170e9_4_k_cu_fc5b93bb_298084cuda3std3__45__cpo4cendE
	.align		8
        /*0038*/ 	.dword	_ZN40_INTERNAL_2a0170e9_4_k_cu_fc5b93bb_298084cuda3std3__442_GLOBAL__N__2a0170e9_4_k_cu_fc5b93bb_298086ignoreE
	.align		8
        /*0040*/ 	.dword	_ZN40_INTERNAL_2a0170e9_4_k_cu_fc5b93bb_298084cuda3std3__419piecewise_constructE
	.align		8
        /*0048*/ 	.dword	_ZN40_INTERNAL_2a0170e9_4_k_cu_fc5b93bb_298084cuda3std3__48in_placeE
	.align		8
        /*0050*/ 	.dword	_ZN40_INTERNAL_2a0170e9_4_k_cu_fc5b93bb_298084cuda3std6ranges3__45__cpo4swapE
	.align		8
        /*0058*/ 	.dword	_ZN40_INTERNAL_2a0170e9_4_k_cu_fc5b93bb_298084cuda3std6ranges3__45__cpo9iter_moveE
	.align		8
        /*0060*/ 	.dword	_ZN40_INTERNAL_2a0170e9_4_k_cu_fc5b93bb_298084cute7productE
	.align		8
        /*0068*/ 	.dword	_ZN40_INTERNAL_2a0170e9_4_k_cu_fc5b93bb_298084cute1_E
	.align		8
        /*0070*/ 	.dword	$str$25
	.align		8
        /*0078*/ 	.dword	$str$26
	.align		8
        /*0080*/ 	.dword	$str$27
	.align		8
        /*0088*/ 	.dword	$str$28


//--------------------- .text._ZN7cutlass13device_kernelINS_4gemm6kernel13GemmUniversalIN4cute5tupleIJiiiiEEENS1_10collective13CollectiveMmaINS1_35MainloopSm100TmaUmmaWarpSpecializedILi14ELi2ELi3ENS5_IJNS4_1CILi2EEENSA_ILi1EEESC_EEEEENS5_IJNSA_ILi256EEENSA_ILi160EEENSA_ILi64EEEEEENS_12float_e4m3_tENS5_IJlSC_lEEESJ_SK_NS4_8TiledMMAINS4_8MMA_AtomIJNS4_10MMA_TraitsINS4_25SM100_MMA_F8F6F4_2x1SM_SSEJSJ_SJ_fSF_SG_NS4_17integral_constantINS4_4UMMA5MajorELSR_0EEESS_NSP_INSQ_7ScaleInELST_0EEESU_EEEEEENS4_6LayoutINS5_IJSC_SC_SC_EEENS5_IJNSA_ILi0EEESZ_SZ_EEEEENS5_IJNS4_10UnderscoreES12_S12_EEEEENS4_18SM100_TMA_2SM_LOADENS4_14ComposedLayoutINS4_7SwizzleILi2ELi4ELi3EEENS4_18smem_ptr_flag_bitsILi8EEENSX_INS5_IJNSA_ILi8EEESH_EEENS5_IJSH_SC_EEEEEEEvNS4_8identityES15_S1F_vS1G_EENS_8epilogue10collective18CollectiveEpilogueINS1I_23Sm100TmaWarpSpecializedILi1ELi1ELi160ELb0ELb0EEEJNS5_IJNSA_ILi128EEESG_SH_EEENS5_IJNSX_IS1N_SC_EENSX_ISG_SC_EEEEESJ_SK_SJ_SK_NS1I_6fusion15FusionCallbacksIS1M_NS1S_17LinearCombinationISJ_fSJ_fLNS_15FloatRoundStyleE2EEES1O_S1R_JEEENS4_5SM1004TMEM4LOAD26SM100_TMEM_LOAD_32dp32b32xENS4_13SM90_TMA_LOADENS16_INS17_ILi1ELi4ELi3EEES1A_NSX_INS5_IJS1B_NSA_ILi32EEEEEENS5_IJS24_SC_EEEEEEENS4_39AutoVectorizingCopyWithAssumedAlignmentILi128EEENS4_14SM90_TMA_STOREES28_S2A_S2A_EEEvvEEEEvNT_6ParamsE --------------------------
	.section	.text._ZN7cutlass13device_kernelINS_4gemm6kernel13GemmUniversalIN4cute5tupleIJiiiiEEENS1_10collective13CollectiveMmaINS1_35MainloopSm100TmaUmmaWarpSpecializedILi14ELi2ELi3ENS5_IJNS4_1CILi2EEENSA_ILi1EEESC_EEEEENS5_IJNSA_ILi256EEENSA_ILi160EEENSA_ILi64EEEEEENS_12float_e4m3_tENS5_IJlSC_lEEESJ_SK_NS4_8TiledMMAINS4_8MMA_AtomIJNS4_10MMA_TraitsINS4_25SM100_MMA_F8F6F4_2x1SM_SSEJSJ_SJ_fSF_SG_NS4_17integral_constantINS4_4UMMA5MajorELSR_0EEESS_NSP_INSQ_7ScaleInELST_0EEESU_EEEEEENS4_6LayoutINS5_IJSC_SC_SC_EEENS5_IJNSA_ILi0EEESZ_SZ_EEEEENS5_IJNS4_10UnderscoreES12_S12_EEEEENS4_18SM100_TMA_2SM_LOADENS4_14ComposedLayoutINS4_7SwizzleILi2ELi4ELi3EEENS4_18smem_ptr_flag_bitsILi8EEENSX_INS5_IJNSA_ILi8EEESH_EEENS5_IJSH_SC_EEEEEEEvNS4_8identityES15_S1F_vS1G_EENS_8epilogue10collective18CollectiveEpilogueINS1I_23Sm100TmaWarpSpecializedILi1ELi1ELi160ELb0ELb0EEEJNS5_IJNSA_ILi128EEESG_SH_EEENS5_IJNSX_IS1N_SC_EENSX_ISG_SC_EEEEESJ_SK_SJ_SK_NS1I_6fusion15FusionCallbacksIS1M_NS1S_17LinearCombinationISJ_fSJ_fLNS_15FloatRoundStyleE2EEES1O_S1R_JEEENS4_5SM1004TMEM4LOAD26SM100_TMEM_LOAD_32dp32b32xENS4_13SM90_TMA_LOADENS16_INS17_ILi1ELi4ELi3EEES1A_NSX_INS5_IJS1B_NSA_ILi32EEEEEENS5_IJS24_SC_EEEEEEENS4_39AutoVectorizingCopyWithAssumedAlignmentILi128EEENS4_14SM90_TMA_STOREES28_S2A_S2A_EEEvvEEEEvNT_6ParamsE,"ax",@progbits
	.align	128
.text._ZN7cutlass13device_kernelINS_4gemm6kernel13GemmUniversalIN4cute5tupleIJiiiiEEENS1_10collective13CollectiveMmaINS1_35MainloopSm100TmaUmmaWarpSpecializedILi14ELi2ELi3ENS5_IJNS4_1CILi2EEENSA_ILi1EEESC_EEEEENS5_IJNSA_ILi256EEENSA_ILi160EEENSA_ILi64EEEEEENS_12float_e4m3_tENS5_IJlSC_lEEESJ_SK_NS4_8TiledMMAINS4_8MMA_AtomIJNS4_10MMA_TraitsINS4_25SM100_MMA_F8F6F4_2x1SM_SSEJSJ_SJ_fSF_SG_NS4_17integral_constantINS4_4UMMA5MajorELSR_0EEESS_NSP_INSQ_7ScaleInELST_0EEESU_EEEEEENS4_6LayoutINS5_IJSC_SC_SC_EEENS5_IJNSA_ILi0EEESZ_SZ_EEEEENS5_IJNS4_10UnderscoreES12_S12_EEEEENS4_18SM100_TMA_2SM_LOADENS4_14ComposedLayoutINS4_7SwizzleILi2ELi4ELi3EEENS4_18smem_ptr_flag_bitsILi8EEENSX_INS5_IJNSA_ILi8EEESH_EEENS5_IJSH_SC_EEEEEEEvNS4_8identityES15_S1F_vS1G_EENS_8epilogue10collective18CollectiveEpilogueINS1I_23Sm100TmaWarpSpecializedILi1ELi1ELi160ELb0ELb0EEEJNS5_IJNSA_ILi128EEESG_SH_EEENS5_IJNSX_IS1N_SC_EENSX_ISG_SC_EEEEESJ_SK_SJ_SK_NS1I_6fusion15FusionCallbacksIS1M_NS1S_17LinearCombinationISJ_fSJ_fLNS_15FloatRoundStyleE2EEES1O_S1R_JEEENS4_5SM1004TMEM4LOAD26SM100_TMEM_LOAD_32dp32b32xENS4_13SM90_TMA_LOADENS16_INS17_ILi1ELi4ELi3EEES1A_NSX_INS5_IJS1B_NSA_ILi32EEEEEENS5_IJS24_SC_EEEEEEENS4_39AutoVectorizingCopyWithAssumedAlignmentILi128EEENS4_14SM90_TMA_STOREES28_S2A_S2A_EEEvvEEEEvNT_6ParamsE:
        .type           _ZN7cutlass13device_kernelINS_4gemm6kernel13GemmUniversalIN4cute5tupleIJiiiiEEENS1_10collective13CollectiveMmaINS1_35MainloopSm100TmaUmmaWarpSpecializedILi14ELi2ELi3ENS5_IJNS4_1CILi2EEENSA_ILi1EEESC_EEEEENS5_IJNSA_ILi256EEENSA_ILi160EEENSA_ILi64EEEEEENS_12float_e4m3_tENS5_IJlSC_lEEESJ_SK_NS4_8TiledMMAINS4_8MMA_AtomIJNS4_10MMA_TraitsINS4_25SM100_MMA_F8F6F4_2x1SM_SSEJSJ_SJ_fSF_SG_NS4_17integral_constantINS4_4UMMA5MajorELSR_0EEESS_NSP_INSQ_7ScaleInELST_0EEESU_EEEEEENS4_6LayoutINS5_IJSC_SC_SC_EEENS5_IJNSA_ILi0EEESZ_SZ_EEEEENS5_IJNS4_10UnderscoreES12_S12_EEEEENS4_18SM100_TMA_2SM_LOADENS4_14ComposedLayoutINS4_7SwizzleILi2ELi4ELi3EEENS4_18smem_ptr_flag_bitsILi8EEENSX_INS5_IJNSA_ILi8EEESH_EEENS5_IJSH_SC_EEEEEEEvNS4_8identityES15_S1F_vS1G_EENS_8epilogue10collective18CollectiveEpilogueINS1I_23Sm100TmaWarpSpecializedILi1ELi1ELi160ELb0ELb0EEEJNS5_IJNSA_ILi128EEESG_SH_EEENS5_IJNSX_IS1N_SC_EENSX_ISG_SC_EEEEESJ_SK_SJ_SK_NS1I_6fusion15FusionCallbacksIS1M_NS1S_17LinearCombinationISJ_fSJ_fLNS_15FloatRoundStyleE2EEES1O_S1R_JEEENS4_5SM1004TMEM4LOAD26SM100_TMEM_LOAD_32dp32b32xENS4_13SM90_TMA_LOADENS16_INS17_ILi1ELi4ELi3EEES1A_NSX_INS5_IJS1B_NSA_ILi32EEEEEENS5_IJS24_SC_EEEEEEENS4_39AutoVectorizingCopyWithAssumedAlignmentILi128EEENS4_14SM90_TMA_STOREES28_S2A_S2A_EEEvvEEEEvNT_6ParamsE,@function
        .size           _ZN7cutlass13device_kernelINS_4gemm6kernel13GemmUniversalIN4cute5tupleIJiiiiEEENS1_10collective13CollectiveMmaINS1_35MainloopSm100TmaUmmaWarpSpecializedILi14ELi2ELi3ENS5_IJNS4_1CILi2EEENSA_ILi1EEESC_EEEEENS5_IJNSA_ILi256EEENSA_ILi160EEENSA_ILi64EEEEEENS_12float_e4m3_tENS5_IJlSC_lEEESJ_SK_NS4_8TiledMMAINS4_8MMA_AtomIJNS4_10MMA_TraitsINS4_25SM100_MMA_F8F6F4_2x1SM_SSEJSJ_SJ_fSF_SG_NS4_17integral_constantINS4_4UMMA5MajorELSR_0EEESS_NSP_INSQ_7ScaleInELST_0EEESU_EEEEEENS4_6LayoutINS5_IJSC_SC_SC_EEENS5_IJNSA_ILi0EEESZ_SZ_EEEEENS5_IJNS4_10UnderscoreES12_S12_EEEEENS4_18SM100_TMA_2SM_LOADENS4_14ComposedLayoutINS4_7SwizzleILi2ELi4ELi3EEENS4_18smem_ptr_flag_bitsILi8EEENSX_INS5_IJNSA_ILi8EEESH_EEENS5_IJSH_SC_EEEEEEEvNS4_8identityES15_S1F_vS1G_EENS_8epilogue10collective18CollectiveEpilogueINS1I_23Sm100TmaWarpSpecializedILi1ELi1ELi160ELb0ELb0EEEJNS5_IJNSA_ILi128EEESG_SH_EEENS5_IJNSX_IS1N_SC_EENSX_ISG_SC_EEEEESJ_SK_SJ_SK_NS1I_6fusion15FusionCallbacksIS1M_NS1S_17LinearCombinationISJ_fSJ_fLNS_15FloatRoundStyleE2EEES1O_S1R_JEEENS4_5SM1004TMEM4LOAD26SM100_TMEM_LOAD_32dp32b32xENS4_13SM90_TMA_LOADENS16_INS17_ILi1ELi4ELi3EEES1A_NSX_INS5_IJS1B_NSA_ILi32EEEEEENS5_IJS24_SC_EEEEEEENS4_39AutoVectorizingCopyWithAssumedAlignmentILi128EEENS4_14SM90_TMA_STOREES28_S2A_S2A_EEEvvEEEEvNT_6ParamsE,(.L_x_181 - _ZN7cutlass13device_kernelINS_4gemm6kernel13GemmUniversalIN4cute5tupleIJiiiiEEENS1_10collective13CollectiveMmaINS1_35MainloopSm100TmaUmmaWarpSpecializedILi14ELi2ELi3ENS5_IJNS4_1CILi2EEENSA_ILi1EEESC_EEEEENS5_IJNSA_ILi256EEENSA_ILi160EEENSA_ILi64EEEEEENS_12float_e4m3_tENS5_IJlSC_lEEESJ_SK_NS4_8TiledMMAINS4_8MMA_AtomIJNS4_10MMA_TraitsINS4_25SM100_MMA_F8F6F4_2x1SM_SSEJSJ_SJ_fSF_SG_NS4_17integral_constantINS4_4UMMA5MajorELSR_0EEESS_NSP_INSQ_7ScaleInELST_0EEESU_EEEEEENS4_6LayoutINS5_IJSC_SC_SC_EEENS5_IJNSA_ILi0EEESZ_SZ_EEEEENS5_IJNS4_10UnderscoreES12_S12_EEEEENS4_18SM100_TMA_2SM_LOADENS4_14ComposedLayoutINS4_7SwizzleILi2ELi4ELi3EEENS4_18smem_ptr_flag_bitsILi8EEENSX_INS5_IJNSA_ILi8EEESH_EEENS5_IJSH_SC_EEEEEEEvNS4_8identityES15_S1F_vS1G_EENS_8epilogue10collective18CollectiveEpilogueINS1I_23Sm100TmaWarpSpecializedILi1ELi1ELi160ELb0ELb0EEEJNS5_IJNSA_ILi128EEESG_SH_EEENS5_IJNSX_IS1N_SC_EENSX_ISG_SC_EEEEESJ_SK_SJ_SK_NS1I_6fusion15FusionCallbacksIS1M_NS1S_17LinearCombinationISJ_fSJ_fLNS_15FloatRoundStyleE2EEES1O_S1R_JEEENS4_5SM1004TMEM4LOAD26SM100_TMEM_LOAD_32dp32b32xENS4_13SM90_TMA_LOADENS16_INS17_ILi1ELi4ELi3EEES1A_NSX_INS5_IJS1B_NSA_ILi32EEEEEENS5_IJS24_SC_EEEEEEENS4_39AutoVectorizingCopyWithAssumedAlignmentILi128EEENS4_14SM90_TMA_STOREES28_S2A_S2A_EEEvvEEEEvNT_6ParamsE)
        .other          _ZN7cutlass13device_kernelINS_4gemm6kernel13GemmUniversalIN4cute5tupleIJiiiiEEENS1_10collective13CollectiveMmaINS1_35MainloopSm100TmaUmmaWarpSpecializedILi14ELi2ELi3ENS5_IJNS4_1CILi2EEENSA_ILi1EEESC_EEEEENS5_IJNSA_ILi256EEENSA_ILi160EEENSA_ILi64EEEEEENS_12float_e4m3_tENS5_IJlSC_lEEESJ_SK_NS4_8TiledMMAINS4_8MMA_AtomIJNS4_10MMA_TraitsINS4_25SM100_MMA_F8F6F4_2x1SM_SSEJSJ_SJ_fSF_SG_NS4_17integral_constantINS4_4UMMA5MajorELSR_0EEESS_NSP_INSQ_7ScaleInELST_0EEESU_EEEEEENS4_6LayoutINS5_IJSC_SC_SC_EEENS5_IJNSA_ILi0EEESZ_SZ_EEEEENS5_IJNS4_10UnderscoreES12_S12_EEEEENS4_18SM100_TMA_2SM_LOADENS4_14ComposedLayoutINS4_7SwizzleILi2ELi4ELi3EEENS4_18smem_ptr_flag_bitsILi8EEENSX_INS5_IJNSA_ILi8EEESH_EEENS5_IJSH_SC_EEEEEEEvNS4_8identityES15_S1F_vS1G_EENS_8epilogue10collective18CollectiveEpilogueINS1I_23Sm100TmaWarpSpecializedILi1ELi1ELi160ELb0ELb0EEEJNS5_IJNSA_ILi128EEESG_SH_EEENS5_IJNSX_IS1N_SC_EENSX_ISG_SC_EEEEESJ_SK_SJ_SK_NS1I_6fusion15FusionCallbacksIS1M_NS1S_17LinearCombinationISJ_fSJ_fLNS_15FloatRoundStyleE2EEES1O_S1R_JEEENS4_5SM1004TMEM4LOAD26SM100_TMEM_LOAD_32dp32b32xENS4_13SM90_TMA_LOADENS16_INS17_ILi1ELi4ELi3EEES1A_NSX_INS5_IJS1B_NSA_ILi32EEEEEENS5_IJS24_SC_EEEEEEENS4_39AutoVectorizingCopyWithAssumedAlignmentILi128EEENS4_14SM90_TMA_STOREES28_S2A_S2A_EEEvvEEEEvNT_6ParamsE,@"STO_CUDA_ENTRY STV_DEFAULT"
_ZN7cutlass13device_kernelINS_4gemm6kernel13GemmUniversalIN4cute5tupleIJiiiiEEENS1_10collective13CollectiveMmaINS1_35MainloopSm100TmaUmmaWarpSpecializedILi14ELi2ELi3ENS5_IJNS4_1CILi2EEENSA_ILi1EEESC_EEEEENS5_IJNSA_ILi256EEENSA_ILi160EEENSA_ILi64EEEEEENS_12float_e4m3_tENS5_IJlSC_lEEESJ_SK_NS4_8TiledMMAINS4_8MMA_AtomIJNS4_10MMA_TraitsINS4_25SM100_MMA_F8F6F4_2x1SM_SSEJSJ_SJ_fSF_SG_NS4_17integral_constantINS4_4UMMA5MajorELSR_0EEESS_NSP_INSQ_7ScaleInELST_0EEESU_EEEEEENS4_6LayoutINS5_IJSC_SC_SC_EEENS5_IJNSA_ILi0EEESZ_SZ_EEEEENS5_IJNS4_10UnderscoreES12_S12_EEEEENS4_18SM100_TMA_2SM_LOADENS4_14ComposedLayoutINS4_7SwizzleILi2ELi4ELi3EEENS4_18smem_ptr_flag_bitsILi8EEENSX_INS5_IJNSA_ILi8EEESH_EEENS5_IJSH_SC_EEEEEEEvNS4_8identityES15_S1F_vS1G_EENS_8epilogue10collective18CollectiveEpilogueINS1I_23Sm100TmaWarpSpecializedILi1ELi1ELi160ELb0ELb0EEEJNS5_IJNSA_ILi128EEESG_SH_EEENS5_IJNSX_IS1N_SC_EENSX_ISG_SC_EEEEESJ_SK_SJ_SK_NS1I_6fusion15FusionCallbacksIS1M_NS1S_17LinearCombinationISJ_fSJ_fLNS_15FloatRoundStyleE2EEES1O_S1R_JEEENS4_5SM1004TMEM4LOAD26SM100_TMEM_LOAD_32dp32b32xENS4_13SM90_TMA_LOADENS16_INS17_ILi1ELi4ELi3EEES1A_NSX_INS5_IJS1B_NSA_ILi32EEEEEENS5_IJS24_SC_EEEEEEENS4_39AutoVectorizingCopyWithAssumedAlignmentILi128EEENS4_14SM90_TMA_STOREES28_S2A_S2A_EEEvvEEEEvNT_6ParamsE:
[----:B------:R-:W1:Y:S01]  /*0000*/  LDC R1, c[0x0][0x37c] ;  /* 0x0000df00ff017b82 */ /* 0x000e620000000800 */
[----:B------:R-:W2:Y:S01]  /*0010*/  S2R R3, SR_TID.X ;  /* 0x0000000000037919 */ /* 0x000ea20000002100 */
[----:B------:R-:W3:Y:S01]  /*0020*/  LDCU.64 UR10, c[0x0][0x890] ;  /* 0x00011200ff0a77ac */ /* 0x000ee20008000a00 */
[----:B-1----:R-:W-:-:S05]  /*0030*/  VIADD R1, R1, 0xfffffff8 ;  /* 0xfffffff801017836 */ /* 0x002fca0000000000 */
[----:B------:R-:W1:Y:S01]  /*0040*/  S2UR UR5, SR_CgaCtaId ;  /* 0x00000000000579c3 */ /* 0x000e620000008800 */
[----:B------:R-:W-:Y:S01]  /*0050*/  ELECT P1, URZ, PT ;  /* 0x0000000000ff782f */ /* 0x000fe20003820000 */
[----:B---3--:R-:W-:-:S04]  /*0060*/  UISETP.NE.U32.AND UP0, UPT, UR10, URZ, UPT ;  /* 0x000000ff0a00728c */ /* 0x008fc8000bf05070 */
[----:B------:R-:W-:Y:S02]  /*0070*/  UISETP.NE.AND.EX UP0, UPT, UR11, URZ, UPT, UP0 ;  /* 0x000000ff0b00728c */ /* 0x000fe4000bf05300 */
[----:B-1----:R-:W-:Y:S02]  /*0080*/  ULOP3.LUT UR34, UR5, 0x1, URZ, 0xc0, !UPT ;  /* 0x0000000105227892 */ /* 0x002fe4000f8ec0ff */
[----:B------:R-:W-:Y:S01]  /*0090*/  ULOP3.LUT UR33, UR5, 0x1, URZ, 0x3c, !UPT ;  /* 0x0000000105217892 */ /* 0x000fe2000f8e3cff */
[----:B--2---:R-:W-:-:S05]  /*00a0*/  SHF.R.U32.HI R2, RZ, 0x5, R3 ;  /* 0x00000005ff027819 */ /* 0x004fca0000011603 */
[----:B------:R-:W1:Y:S02]  /*00b0*/  SHFL.IDX PT, R0, R2, RZ, 0x1f ;  /* 0x00001fff02007589 */ /* 0x000e6400000e0000 */
[----:B-1----:R-:W-:Y:S02]  /*00c0*/  R2UR UR14, R0 ;  /* 0x00000000000e72ca */ /* 0x002fe400000e0000 */
[----:B------:R-:W-:-:S05]  /*00d0*/  PRMT R0, RZ, 0x7610, R0 ;  /* 0x00007610ff007816 */ /* 0x000fca0000000000 */
[----:B------:R1:W-:Y:S01]  /*00e0*/  STL.S16 [R1], R0 ;  /* 0x0000000001007387 */ /* 0x0003e20000100600 */
[----:B------:R-:W-:Y:S07]  /*00f0*/  BRA.U UP0, `(.L_x_0) ;  /* 0x0000000100387547 */ /* 0x000fee000b800000 */
[----:B------:R-:W2:Y:S02]  /*0100*/  LDCU.64 UR6, c[0x0][0x888] ;  /* 0x00011100ff0677ac */ /* 0x000ea40008000a00 */
[----:B--2---:R-:W-:-:S04]  /*0110*/  UISETP.NE.U32.AND UP0, UPT, UR6, URZ, UPT ;  /* 0x000000ff0600728c */ /* 0x004fc8000bf05070 */
[----:B------:R-:W-:-:S09]  /*0120*/  UISETP.NE.AND.EX UP0, UPT, UR7, URZ, UPT, UP0 ;  /* 0x000000ff0700728c */ /* 0x000fd2000bf05300 */
[----:B------:R-:W-:Y:S05]  /*0130*/  BRA.U !UP0, `(.L_x_1) ;  /* 0x0000000108187547 */ /* 0x000fea000b800000 */
[----:B------:R-:W2:Y:S01]  /*0140*/  LDC.64 R4, c[0x0][0x888] ;  /* 0x00022200ff047b82 */ /* 0x000ea20000000a00 */
[----:B------:R-:W2:Y:S02]  /*0150*/  LDCU.64 UR6, c[0x0][0x358] ;  /* 0x00006b00ff0677ac */ /* 0x000ea40008000a00 */
[----:B--2---:R2:W5:Y:S01]  /*0160*/  LDG.E R163, desc[UR6][R4.64] ;  /* 0x0000000604a37981 */ /* 0x004562000c1e1900 */
[----:B-1----:R-:W-:-:S05]  /*0170*/  HFMA2 R0, -RZ, RZ, 0, 5.9604644775390625e-08 ;  /* 0x00000001ff007431 */ /* 0x002fca00000001ff */
[----:B------:R2:W-:Y:S01]  /*0180*/  STL.S16 [R1], R0 ;  /* 0x0000000001007387 */ /* 0x0005e20000100600 */
[----:B------:R-:W-:Y:S05]  /*0190*/  BRA `(.L_x_0) ;  /* 0x0000000000107947 */ /* 0x000fea0003800000 */
.L_x_1:
[----:B-1----:R-:W-:Y:S01]  /*01a0*/  HFMA2 R0, -RZ, RZ, 0, 5.9604644775390625e-08 ;  /* 0x00000001ff007431 */ /* 0x002fe200000001ff */
[----:B------:R-:W1:Y:S04]  /*01b0*/  LDCU UR4, c[0x0][0x880] ;  /* 0x00011000ff0477ac */ /* 0x000e680008000800 */
[----:B------:R3:W-:Y:S01]  /*01c0*/  STL.S16 [R1], R0 ;  /* 0x0000000001007387 */ /* 0x0007e20000100600 */
[----:B-1----:R-:W-:-:S03]  /*01d0*/  MOV R163, UR4 ;  /* 0x0000000400a37c02 */ /* 0x002fc60008000f00 */
.L_x_0:
[----:B------:R-:W4:Y:S02]  /*01e0*/  LDCU.64 UR6, c[0x0][0x8b0] ;  /* 0x00011600ff0677ac */ /* 0x000f240008000a00 */
[----:B----4-:R-:W-:-:S04]  /*01f0*/  UISETP.NE.U32.AND UP0, UPT, UR6, URZ, UPT ;  /* 0x000000ff0600728c */ /* 0x010fc8000bf05070 */
[----:B------:R-:W-:-:S09]  /*0200*/  UISETP.NE.AND.EX UP0, UPT, UR7, URZ, UPT, UP0 ;  /* 0x000000ff0700728c */ /* 0x000fd2000bf05300 */
[----:B------:R-:W-:Y:S05]  /*0210*/  BRA.U UP0, `(.L_x_2) ;  /* 0x0000000100287547 */ /* 0x000fea000b800000 */
[----:B------:R-:W4:Y:S02]  /*0220*/  LDCU.64 UR6, c[0x0][0x8a8] ;  /* 0x00011500ff0677ac */ /* 0x000f240008000a00 */
[----:B----4-:R-:W-:-:S04]  /*0230*/  UISETP.NE.U32.AND UP0, UPT, UR6, URZ, UPT ;  /* 0x000000ff0600728c */ /* 0x010fc8000bf05070 */
[----:B------:R-:W-:-:S09]  /*0240*/  UISETP.NE.AND.EX UP0, UPT, UR7, URZ, UPT, UP0 ;  /* 0x000000ff0700728c */ /* 0x000fd2000bf05300 */
[----:B------:R-:W-:Y:S05]  /*0250*/  BRA.U !UP0, `(.L_x_3) ;  /* 0x0000000108107547 */ /* 0x000fea000b800000 */
[----:B--2---:R-:W2:Y:S01]  /*0260*/  LDC.64 R4, c[0x0][0x8a8] ;  /* 0x00022a00ff047b82 */ /* 0x004ea20000000a00 */
[----:B------:R-:W2:Y:S02]  /*0270*/  LDCU.64 UR6, c[0x0][0x358] ;  /* 0x00006b00ff0677ac */ /* 0x000ea40008000a00 */
[----:B--2---:R4:W5:Y:S01]  /*0280*/  LDG.E R162, desc[UR6][R4.64] ;  /* 0x0000000604a27981 */ /* 0x004962000c1e1900 */
[----:B------:R-:W-:Y:S05]  /*0290*/  BRA `(.L_x_2) ;  /* 0x0000000000087947 */ /* 0x000fea0003800000 */
.L_x_3:
[----:B------:R-:W4:Y:S02]  /*02a0*/  LDCU UR4, c[0x0][0x8a0] ;  /* 0x00011400ff0477ac */ /* 0x000f240008000800 */
[----:B----4-:R-:W-:Y:S02]  /*02b0*/  MOV R162, UR4 ;  /* 0x0000000400a27c02 */ /* 0x010fe40008000f00 */
.L_x_2:
[----:B-123--:R-:W-:Y:S01]  /*02c0*/  IMAD.U32 R0, RZ, RZ, UR14 ;  /* 0x0000000eff007e24 */ /* 0x00efe2000f8e00ff */
[----:B------:R-:W-:Y:S04]  /*02d0*/  BSSY.RECONVERGENT B0, `(.L_x_4) ;  /* 0x000000c000007945 */ /* 0x000fe80003800200 */
[C---:B------:R-:W-:Y:S02]  /*02e0*/  ISETP.NE.OR P2, PT, R0.reuse, 0x1, !P1 ;  /* 0x000000010000780c */ /* 0x040fe40004f45670 */
[----:B------:R-:W-:-:S11]  /*02f0*/  ISETP.NE.OR P0, PT, R0, 0x3, !P1 ;  /* 0x000000030000780c */ /* 0x000fd60004f05670 */
[----:B------:R-:W-:Y:S05]  /*0300*/  @P2 BRA `(.L_x_5) ;  /* 0x0000000000202947 */ /* 0x000fea0003800000 */
[----:B------:R-:W1:Y:S02]  /*0310*/  LDCU.64 UR6, c[0x0][0x348] ;  /* 0x00006900ff0677ac */ /* 0x000e640008000a00 */
[----:B-1----:R-:W-:Y:S02]  /*0320*/  UIADD3 UR8, UP1, UPT, UR6, 0x80, URZ ;  /* 0x0000008006087890 */ /* 0x002fe4000ff3e0ff */
[----:B------:R-:W-:Y:S02]  /*0330*/  UIADD3 UR6, UP0, UPT, UR6, 0x180, URZ ;  /* 0x0000018006067890 */ /* 0x000fe4000ff1e0ff */
[----:B------:R-:W-:Y:S02]  /*0340*/  UIADD3.X UR9, UPT, UPT, URZ, UR7, URZ, UP1, !UPT ;  /* 0x00000007ff097290 */ /* 0x000fe40008ffe4ff */
[----:B------:R-:W-:-:S07]  /*0350*/  UIADD3.X UR7, UPT, UPT, URZ, UR7, URZ, UP0, !UPT ;  /* 0x00000007ff077290 */ /* 0x000fce00087fe4ff */
[----:B------:R1:W-:Y:S02]  /*0360*/  UTMACCTL.PF [UR8] ;  /* 0x00000000080079b9 */ /* 0x0003e40008040000 */
[----:B------:R1:W-:Y:S02]  /*0370*/  UTMACCTL.PF [UR6] ;  /* 0x00000000060079b9 */ /* 0x0003e40008040000 */
[----:B-1----:R-:W-:Y:S01]  /*0380*/  NOP ;  /* 0x0000000000007918 */ /* 0x002fe20000000000 */
.L_x_5:
[----:B------:R-:W-:Y:S05]  /*0390*/  BSYNC.RECONVERGENT B0 ;  /* 0x0000000000007941 */ /* 0x000fea0003800200 */
.L_x_4:
[----:B------:R-:W-:Y:S04]  /*03a0*/  BSSY.RECONVERGENT B0, `(.L_x_6) ;  /* 0x000000a000007945 */ /* 0x000fe80003800200 */
        /* <DEDUP_REMOVED lines=9> */
.L_x_7:
[----:B------:R-:W-:Y:S05]  /*0440*/  BSYNC.RECONVERGENT B0 ;  /* 0x0000000000007941 */ /* 0x000fea0003800200 */
.L_x_6:
[----:B------:R-:W1:Y:S01]  /*0450*/  LDCU.64 UR6, c[0x0][0x888] ;  /* 0x00011100ff0677ac */ /* 0x000e620008000a00 */
[----:B------:R-:W-:Y:S02]  /*0460*/  UISETP.EQ.U32.AND UP1, UPT, UR10, URZ, UPT ;  /* 0x000000ff0a00728c */ /* 0x000fe4000bf22070 */
[----:B------:R-:W-:Y:S02]  /*0470*/  UPLOP3.LUT UP4, UPT, UPT, UPT, UPT, 0x80, 0x8 ;  /* 0x000000000008789c */ /* 0x000fe40003f8f070 */
[----:B-1----:R-:W-:-:S04]  /*0480*/  UISETP.NE.U32.AND UP0, UPT, UR6, URZ, UPT ;  /* 0x000000ff0600728c */ /* 0x002fc8000bf05070 */
[----:B------:R-:W-:-:S04]  /*0490*/  UISETP.NE.AND.EX UP2, UPT, UR7, URZ, UPT, UP0 ;  /* 0x000000ff0700728c */ /* 0x000fc8000bf45300 */
[----:B------:R-:W-:-:S04]  /*04a0*/  UISETP.EQ.OR.EX UP3, UPT, UR11, URZ, !UP2, UP1 ;  /* 0x000000ff0b00728c */ /* 0x000fc8000d762710 */
[----:B------:R-:W-:-:S05]  /*04b0*/  UP2UR UR60, UPR, URZ, 0x8 ;  /* 0x00000008ff3c7883 */ /* 0x000fca0008000000 */
[----:B------:R-:W-:Y:S07]  /*04c0*/  BRA.U !UP3, `(.L_x_8) ;  /* 0x000000010b207547 */ /* 0x000fee000b800000 */
[----:B------:R-:W-:Y:S01]  /*04d0*/  UISETP.NE.U32.AND UP1, UPT, UR10, URZ, UPT ;  /* 0x000000ff0a00728c */ /* 0x000fe2000bf25070 */
[----:B-----5:R-:W-:Y:S01]  /*04e0*/  FSETP.NEU.AND P0, PT, R163, RZ, PT ;  /* 0x000000ffa300720b */ /* 0x020fe20003f0d000 */
[----:B------:R-:W-:Y:S02]  /*04f0*/  USEL UR4, URZ, 0xffffffff, UP2 ;  /* 0xffffffffff047887 */ /* 0x000fe40009000000 */
[----:B------:R-:W-:-:S10]  /*0500*/  UISETP.NE.AND.EX UP1, UPT, UR11, URZ, UPT, UP1 ;  /* 0x000000ff0b00728c */ /* 0x000fd4000bf25310 */
[----:B------:R-:W-:Y:S01]  /*0510*/  VOTEU.ANY UP0, P0 ;  /* 0x0000000000ff7886 */ /* 0x000fe20000000100 */
[----:B------:R-:W-:-:S04]  /*0520*/  @!UP1 USEL UR4, URZ, 0xffffffff, UP0 ;  /* 0xffffffffff049887 */ /* 0x000fc80008000000 */
[----:B------:R-:W-:-:S04]  /*0530*/  ULOP3.LUT UR4, UR4, 0x1, URZ, 0xc0, !UPT ;  /* 0x0000000104047892 */ /* 0x000fc8000f8ec0ff */
[----:B------:R-:W-:-:S11]  /*0540*/  UISETP.NE.U32.AND UP4, UPT, UR4, 0x1, UPT ;  /* 0x000000010400788c */ /* 0x000fd6000bf85070 */
.L_x_8:
[----:B------:R-:W1:Y:S01]  /*0550*/  SHFL.IDX PT, R0, R2, RZ, 0x1f ;  /* 0x00001fff02007589 */ /* 0x000e6200000e0000 */
[----:B------:R-:W-:-:S04]  /*0560*/  UISETP.NE.AND UP0, UPT, UR14, 0x2, UPT ;  /* 0x000000020e00788c */ /* 0x000fc8000bf05270 */
[----:B------:R-:W-:Y:S02]  /*0570*/  UISETP.EQ.AND UP1, UPT, UR34, URZ, !UP0 ;  /* 0x000000ff2200728c */ /* 0x000fe4000c722270 */
[----:B------:R-:W-:-:S04]  /*0580*/  USEL UR50, URZ, 0x1, UP0 ;  /* 0x00000001ff327887 */ /* 0x000fc80008000000 */
[----:B------:R-:W-:Y:S02]  /*0590*/  PLOP3.LUT P3, PT, P1, PT, UP1, 0x80, 0x8 ;  /* 0x000000000008781c */ /* 0x000fe40000f6f018 */
[----:B-1----:R-:W-:-:S13]  /*05a0*/  ISETP.NE.AND P0, PT, R0, RZ, PT ;  /* 0x000000ff0000720c */ /* 0x002fda0003f05270 */
[----:B------:R-:W-:Y:S05]  /*05b0*/  @P0 BRA `(.L_x_9) ;  /* 0x0000000000a00947 */ /* 0x000fea0003800000 */
[----:B------:R-:W-:Y:S01]  /*05c0*/  ELECT P0, URZ, PT ;  /* 0x0000000000ff782f */ /* 0x000fe20003800000 */
[----:B------:R-:W-:-:S12]  /*05d0*/  BSSY.RECONVERGENT B0, `(.L_x_9) ;  /* 0x0000026000007945 */ /* 0x000fd80003800200 */
[----:B------:R-:W-:Y:S05]  /*05e0*/  @!P0 BRA `(.L_x_10) ;  /* 0x0000000000908947 */ /* 0x000fea0003800000 */
[----:B------:R-:W-:Y:S01]  /*05f0*/  UMOV UR4, 0x400 ;  /* 0x0000040000047882 */ /* 0x000fe20000000000 */
[----:B------:R-:W-:Y:S01]  /*0600*/  UMOV UR6, 0x1 ;  /* 0x0000000100067882 */ /* 0x000fe20000000000 */
[----:B------:R-:W-:Y:S02]  /*0610*/  ULEA UR4, UR5, UR4, 0x18 ;  /* 0x0000000405047291 */ /* 0x000fe4000f8ec0ff */
[----:B------:R-:W-:-:S04]  /*0620*/  UIADD3 UR6, UPT, UPT, -UR6, 0x100000, URZ ;  /* 0x0010000006067890 */ /* 0x000fc8000fffe1ff */
[----:B------:R-:W-:Y:S02]  /*0630*/  USHF.L.U32 UR7, UR6, 0xb, URZ ;  /* 0x0000000b06077899 */ /* 0x000fe400080006ff */
[----:B------:R-:W-:Y:S01]  /*0640*/  USHF.L.U32 UR6, UR6, 0x1, URZ ;  /* 0x0000000106067899 */ /* 0x000fe200080006ff */
[----:B------:R-:W1:Y:S11]  /*0650*/  FENCE.VIEW.ASYNC.S ;  /* 0x00000000000073c6 */ /* 0x000e760000000000 */
[----:B-1----:R1:W2:Y:S01]  /*0660*/  SYNCS.EXCH.64 URZ, [UR4], UR6 ;  /* 0x0000000604ff75b2 */ /* 0x0022a20008000100 */
[----:B------:R1:W3:Y:S01]  /*0670*/  SYNCS.EXCH.64 URZ, [UR4+0x70], UR6 ;  /* 0x0000700604ff75b2 */ /* 0x0002e20008000100 */
[----:B------:R1:W1:Y:S01]  /*0680*/  SYNCS.EXCH.64 URZ, [UR4+0x8], UR6 ;  /* 0x0000080604ff75b2 */ /* 0x0002620008000100 */
        /* <DEDUP_REMOVED lines=25> */
[----:B--23--:R-:W-:Y:S01]  /*0820*/  NOP ;  /* 0x0000000000007918 */ /* 0x00cfe20000000000 */
.L_x_10:
[----:B-1----:R-:W-:Y:S05]  /*0830*/  BSYNC.RECONVERGENT B0 ;  /* 0x0000000000007941 */ /* 0x002fea0003800200 */
.L_x_9:
[----:B------:R-:W1:Y:S01]  /*0840*/  SHFL.IDX PT, R0, R2, RZ, 0x1f ;  /* 0x00001fff02007589 */ /* 0x000e6200000e0000 */
[----:B------:R-:W-:Y:S01]  /*0850*/  NOP ;  /* 0x0000000000007918 */ /* 0x000fe20000000000 */
[----:B-1----:R-:W-:-:S13]  /*0860*/  ISETP.NE.AND P0, PT, R0, 0x1, PT ;  /* 0x000000010000780c */ /* 0x002fda0003f05270 */
[----:B------:R-:W-:Y:S05]  /*0870*/  @P0 BRA `(.L_x_11) ;  /* 0x00000000003c0947 */ /* 0x000fea0003800000 */
[----:B------:R-:W-:Y:S01]  /*0880*/  UMOV UR4, 0x400 ;  /* 0x0000040000047882 */ /* 0x000fe20000000000 */
[----:B------:R-:W-:Y:S01]  /*0890*/  UMOV UR8, 0x20 ;  /* 0x0000002000087882 */ /* 0x000fe20000000000 */
[----:B------:R-:W-:Y:S01]  /*08a0*/  UMOV UR6, 0x80 ;  /* 0x0000008000067882 */ /* 0x000fe20000000000 */
[----:B------:R-:W-:Y:S02]  /*08b0*/  ULEA UR4, UR5, UR4, 0x18 ;  /* 0x0000000405047291 */ /* 0x000fe4000f8ec0ff */
[----:B------:R-:W-:-:S04]  /*08c0*/  UIADD3 UR8, UPT, UPT, -UR8, 0x100000, URZ ;  /* 0x0010000008087890 */ /* 0x000fc8000fffe1ff */
[----:B------:R-:W-:Y:S02]  /*08d0*/  USHF.L.U32 UR9, UR8, 0xb, URZ ;  /* 0x0000000b08097899 */ /* 0x000fe400080006ff */
[----:B------:R-:W-:Y:S02]  /*08e0*/  USHF.L.U32 UR8, UR8, 0x1, URZ ;  /* 0x0000000108087899 */ /* 0x000fe400080006ff */
[----:B------:R-:W-:-:S04]  /*08f0*/  UIADD3 UR6, UPT, UPT, -UR6, 0x100000, URZ ;  /* 0x0010000006067890 */ /* 0x000fc8000fffe1ff */
[----:B------:R-:W-:Y:S02]  /*0900*/  USHF.L.U32 UR7, UR6, 0xb, URZ ;  /* 0x0000000b06077899 */ /* 0x000fe400080006ff */
[----:B------:R-:W-:Y:S01]  /*0910*/  USHF.L.U32 UR6, UR6, 0x1, URZ ;  /* 0x0000000106067899 */ /* 0x000fe200080006ff */
[----:B------:R-:W-:Y:S01]  /*0920*/  ELECT P0, URZ, PT ;  /* 0x0000000000ff782f */ /* 0x000fe20003800000 */
[----:B------:R-:W1:Y:S02]  /*0930*/  FENCE.VIEW.ASYNC.S ;  /* 0x00000000000073c6 */ /* 0x000e640000000000 */
[----:B-1----:R1:W2:Y:S08]  /*0940*/  SYNCS.EXCH.64 URZ, [UR4+0xe0], UR8 ;  /* 0x0000e00804ff75b2 */ /* 0x0022b00008000100 */
[----:B------:R1:W3:Y:S01]  /*0950*/  SYNCS.EXCH.64 URZ, [UR4+0xe8], UR6 ;  /* 0x0000e80604ff75b2 */ /* 0x0002e20008000100 */
[----:B------:R-:W-:Y:S01]  /*0960*/  NOP ;  /* 0x0000000000007918 */ /* 0x000fe20000000000 */
.L_x_11:
[----:B------:R-:W4:Y:S01]  /*0970*/  SHFL.IDX PT, R0, R2, RZ, 0x1f ;  /* 0x00001fff02007589 */ /* 0x000f2200000e0000 */
[----:B------:R-:W-:Y:S01]  /*0980*/  NOP ;  /* 0x0000000000007918 */ /* 0x000fe20000000000 */
[----:B----4-:R-:W-:-:S13]  /*0990*/  ISETP.NE.AND P0, PT, R0, 0x3, PT ;  /* 0x000000030000780c */ /* 0x010fda0003f05270 */
[----:B------:R-:W-:Y:S05]  /*09a0*/  @P0 BRA `(.L_x_12) ;  /* 0x00000000002c0947 */ /* 0x000fea0003800000 */
[----:B-1----:R-:W-:Y:S01]  /*09b0*/  UMOV UR4, 0x400 ;  /* 0x0000040000047882 */ /* 0x002fe20000000000 */
[----:B------:R-:W-:Y:S01]  /*09c0*/  UMOV UR6, 0x20 ;  /* 0x0000002000067882 */ /* 0x000fe20000000000 */
[----:B------:R-:W-:Y:S02]  /*09d0*/  ULEA UR4, UR5, UR4, 0x18 ;  /* 0x0000000405047291 */ /* 0x000fe4000f8ec0ff */
[----:B------:R-:W-:-:S04]  /*09e0*/  UIADD3 UR6, UPT, UPT, -UR6, 0x100000, URZ ;  /* 0x0010000006067890 */ /* 0x000fc8000fffe1ff */
[----:B------:R-:W-:Y:S02]  /*09f0*/  USHF.L.U32 UR7, UR6, 0xb, URZ ;  /* 0x0000000b06077899 */ /* 0x000fe400080006ff */
[----:B------:R-:W-:Y:S01]  /*0a00*/  USHF.L.U32 UR6, UR6, 0x1, URZ ;  /* 0x0000000106067899 */ /* 0x000fe200080006ff */
[----:B------:R-:W-:Y:S01]  /*0a10*/  ELECT P0, URZ, PT ;  /* 0x0000000000ff782f */ /* 0x000fe20003800000 */
[----:B------:R-:W1:Y:S10]  /*0a20*/  FENCE.VIEW.ASYNC.S ;  /* 0x00000000000073c6 */ /* 0x000e740000000000 */
[----:B-1----:R4:W1:Y:S01]  /*0a30*/  SYNCS.EXCH.64 URZ, [UR4+0xf0], UR6 ;  /* 0x0000f00604ff75b2 */ /* 0x0028620008000100 */
[----:B------:R4:W1:Y:S02]  /*0a40*/  SYNCS.EXCH.64 URZ, [UR4+0xf8], UR6 ;  /* 0x0000f80604ff75b2 */ /* 0x0008640008000100 */
[----:B----4-:R-:W-:Y:S01]  /*0a50*/  NOP ;  /* 0x0000000000007918 */ /* 0x010fe20000000000 */
.L_x_12:
[----:B------:R-:W4:Y:S01]  /*0a60*/  SHFL.IDX PT, R0, R2, RZ, 0x1f ;  /* 0x00001fff02007589 */ /* 0x000f2200000e0000 */
[----:B------:R-:W-:Y:S01]  /*0a70*/  NOP ;  /* 0x0000000000007918 */ /* 0x000fe20000000000 */
[----:B----4-:R-:W-:-:S13]  /*0a80*/  ISETP.NE.AND P0, PT, R0, 0x4, PT ;  /* 0x000000040000780c */ /* 0x010fda0003f05270 */
[----:B------:R-:W-:Y:S05]  /*0a90*/  @P0 BRA `(.L_x_13) ;  /* 0x0000000000480947 */ /* 0x000fea0003800000 */
[----:B-1----:R-:W-:Y:S01]  /*0aa0*/  UMOV UR6, 0x1e0 ;  /* 0x000001e000067882 */ /* 0x002fe20000000000 */
[----:B------:R-:W-:Y:S01]  /*0ab0*/  UMOV UR4, 0x400 ;  /* 0x0000040000047882 */ /* 0x000fe20000000000 */
[----:B------:R-:W-:Y:S01]  /*0ac0*/  USEL UR6, UR6, 0x1a0, UP4 ;  /* 0x000001a006067887 */ /* 0x000fe2000a000000 */
        /* <DEDUP_REMOVED lines=10> */
[----:B-1----:R4:W1:Y:S08]  /*0b70*/  SYNCS.EXCH.64 URZ, [UR4+0x100], UR8 ;  /* 0x0001000804ff75b2 */ /* 0x0028700008000100 */
[----:B------:R4:W1:Y:S01]  /*0b80*/  SYNCS.EXCH.64 URZ, [UR4+0x110], UR6 ;  /* 0x0001100604ff75b2 */ /* 0x0008620008000100 */
[----:B------:R4:W1:Y:S01]  /*0b90*/  SYNCS.EXCH.64 URZ, [UR4+0x108], UR8 ;  /* 0x0001080804ff75b2 */ /* 0x0008620008000100 */
[----:B------:R4:W1:Y:S02]  /*0ba0*/  SYNCS.EXCH.64 URZ, [UR4+0x118], UR6 ;  /* 0x0001180604ff75b2 */ /* 0x0008640008000100 */
[----:B----4-:R-:W-:Y:S01]  /*0bb0*/  NOP ;  /* 0x0000000000007918 */ /* 0x010fe20000000000 */
.L_x_13:
[----:B------:R-:W4:Y:S01]  /*0bc0*/  SHFL.IDX PT, R0, R2, RZ, 0x1f ;  /* 0x00001fff02007589 */ /* 0x000f2200000e0000 */
[----:B------:R-:W-:Y:S01]  /*0bd0*/  NOP ;  /* 0x0000000000007918 */ /* 0x000fe20000000000 */
[----:B----4-:R-:W-:-:S13]  /*0be0*/  ISETP.NE.AND P0, PT, R0, 0x5, PT ;  /* 0x000000050000780c */ /* 0x010fda0003f05270 */
[----:B------:R-:W-:Y:S05]  /*0bf0*/  @P0 BRA `(.L_x_14) ;  /* 0x00000000004c0947 */ /* 0x000fea0003800000 */
[----:B-1----:R-:W-:Y:S01]  /*0c00*/  UMOV UR4, 0x400 ;  /* 0x0000040000047882 */ /* 0x002fe20000000000 */
        /* <DEDUP_REMOVED lines=14> */
[----:B------:R4:W1:Y:S01]  /*0cf0*/  SYNCS.EXCH.64 URZ, [UR4+0x140], UR8 ;  /* 0x0001400804ff75b2 */ /* 0x0008620008000100 */
[----:B------:R4:W1:Y:S01]  /*0d00*/  SYNCS.EXCH.64 URZ, [UR4+0x130], UR6 ;  /* 0x0001300604ff75b2 */ /* 0x0008620008000100 */
[----:B------:R4:W1:Y:S02]  /*0d10*/  SYNCS.EXCH.64 URZ, [UR4+0x148], UR8 ;  /* 0x0001480804ff75b2 */ /* 0x0008640008000100 */
[----:B----4-:R-:W-:Y:S01]  /*0d20*/  NOP ;  /* 0x0000000000007918 */ /* 0x010fe20000000000 */
.L_x_14:
[----:B------:R-:W4:Y:S01]  /*0d30*/  SHFL.IDX PT, R2, R2, RZ, 0x1f ;  /* 0x00001fff02027589 */ /* 0x000f2200000e0000 */
[----:B------:R-:W-:Y:S01]  /*0d40*/  ISETP.NE.OR P1, PT, RZ, UR14, !P1 ;  /* 0x0000000eff007c0c */ /* 0x000fe2000cf25670 */
        /* <DEDUP_REMOVED lines=12> */
[----:B------:R4:W1:Y:S01]  /*0e10*/  SYNCS.EXCH.64 URZ, [UR4+0x160], UR6 ;  /* 0x0001600604ff75b2 */ /* 0x0008620008000100 */
[----:B------:R4:W1:Y:S01]  /*0e20*/  SYNCS.EXCH.64 URZ, [UR4+0x158], UR6 ;  /* 0x0001580604ff75b2 */ /* 0x0008620008000100 */
[----:B------:R4:W1:Y:S02]  /*0e30*/  SYNCS.EXCH.64 URZ, [UR4+0x168], UR6 ;  /* 0x0001680604ff75b2 */ /* 0x0008640008000100 */
[----:B----4-:R-:W-:Y:S01]  /*0e40*/  NOP ;  /* 0x0000000000007918 */ /* 0x010fe20000000000 */
.L_x_15:
[----:B------:R-:W-:Y:S01]  /*0e50*/  VOTEU.ALL UP0, P1 ;  /* 0x0000000000ff7886 */ /* 0x000fe20000800000 */
[----:B-1----:R-:W-:Y:S01]  /*0e60*/  UMOV UR6, 0x20 ;  /* 0x0000002000067882 */ /* 0x002fe20000000000 */
[----:B------:R-:W1:Y:S01]  /*0e70*/  LDCU UR8, c[0x0][0x36c] ;  /* 0x00006d80ff0877ac */ /* 0x000e620008000800 */
[----:B------:R-:W-:Y:S01]  /*0e80*/  NOP ;  /* 0x0000000000007918 */ /* 0x000fe20000000000 */
[----:B------:R-:W-:Y:S01]  /*0e90*/  LOP3.LUT R0, R3, 0x1f, RZ, 0xc0, !PT ;  /* 0x0000001f03007812 */ /* 0x000fe200078ec0ff */
[----:B------:R-:W-:Y:S01]  /*0ea0*/  @!UP0 UMOV UR4, 0x400 ;  /* 0x0000040000048882 */ /* 0x000fe20000000000 */
[----:B------:R-:W-:-:S04]  /*0eb0*/  @!UP0 UIADD3 UR6, UPT, UPT, -UR6, 0x100000, URZ ;  /* 0x0010000006068890 */ /* 0x000fc8000fffe1ff */
[----:B------:R-:W-:Y:S02]  /*0ec0*/  @!UP0 USHF.L.U32 UR7, UR6, 0xb, URZ ;  /* 0x0000000b06078899 */ /* 0x000fe400080006ff */
[----:B------:R-:W-:Y:S02]  /*0ed0*/  @!UP0 USHF.L.U32 UR6, UR6, 0x1, URZ ;  /* 0x0000000106068899 */ /* 0x000fe400080006ff */
[----:B------:R-:W-:Y:S01]  /*0ee0*/  @!UP0 ULEA UR4, UR5, UR4, 0x18 ;  /* 0x0000000405048291 */ /* 0x000fe2000f8ec0ff */
[----:B------:R-:W-:Y:S01]  /*0ef0*/  VOTEU.ALL UP0, P1 ;  /* 0x0000000000ff7886 */ /* 0x000fe20000800000 */
[----:B------:R-:W-:Y:S02]  /*0f00*/  UISETP.NE.AND UP5, UPT, UR14, URZ, UPT ;  /* 0x000000ff0e00728c */ /* 0x000fe4000bfa5270 */
[----:B-1----:R-:W-:Y:S01]  /*0f10*/  UISETP.EQ.U32.AND UP6, UPT, UR8, 0x1, UPT ;  /* 0x000000010800788c */ /* 0x002fe2000bfc2070 */
[----:B------:R-:W1:Y:S07]  /*0f20*/  FENCE.VIEW.ASYNC.S ;  /* 0x00000000000073c6 */ /* 0x000e6e0000000000 */
[----:B-1----:R1:W4:Y:S01]  /*0f30*/  @!UP0 SYNCS.EXCH.64 URZ, [UR4+0x170], UR6 ;  /* 0x0001700604ff85b2 */ /* 0x0023220008000100 */
[----:B------:R-:W-:Y:S05]  /*0f40*/  BRA.U !UP6, `(.L_x_16) ;  /* 0x000000010e087547 */ /* 0x000fea000b800000 */
[----:B--234-:R-:W-:Y:S01]  /*0f50*/  UCGABAR_ARV ;  /* 0x00000000000079c7 */ /* 0x01cfe20008000000 */
[----:B------:R-:W-:Y:S05]  /*0f60*/  BRA `(.L_x_17) ;  /* 0x0000000000047947 */ /* 0x000fea0003800000 */
.L_x_16:
[----:B--234-:R-:W-:Y:S01]  /*0f70*/  NOP ;  /* 0x0000000000007918 */ /* 0x01cfe20000000000 */
.L_x_17:
[----:B------:R-:W2:Y:S01]  /*0f80*/  S2UR UR28, SR_CTAID.X ;  /* 0x00000000001c79c3 */ /* 0x000ea20000002500 */
[----:B------:R-:W-:-:S05]  /*0f90*/  CS2R.32 R3, SR_CgaSize ;  /* 0x0000000000037805 */ /* 0x000fca0000008a00 */
[----:B------:R-:W-:-:S05]  /*0fa0*/  IMAD R3, R3, -0xa0, RZ ;  /* 0xffffff6003037824 */ /* 0x000fca00078e02ff */
[----:B-1----:R-:W-:-:S14]  /*0fb0*/  R2UR UR6, R3 ;  /* 0x00000000030672ca */ /* 0x002fdc00000e0000 */
[----:B------:R-:W1:Y:S01]  /*0fc0*/  LDCU UR6, c[0x0][UR6+0x2b0] ;  /* 0x00005600060677ac */ /* 0x000e620008000800 */
[----:B------:R-:W-:-:S05]  /*0fd0*/  CS2R.32 R3, SR_CgaSize ;  /* 0x0000000000037805 */ /* 0x000fca0000008a00 */
[----:B------:R-:W-:-:S05]  /*0fe0*/  IMAD R3, R3, -0xa0, RZ ;  /* 0xffffff6003037824 */ /* 0x000fca00078e02ff */
[----:B------:R-:W-:-:S14]  /*0ff0*/  R2UR UR4, R3 ;  /* 0x00000000030472ca */ /* 0x000fdc00000e0000 */
[----:B------:R-:W3:Y:S01]  /*1000*/  LDCU UR4, c[0x0][UR4+0x2b4] ;  /* 0x00005680040477ac */ /* 0x000ee20008000800 */
[----:B------:R-:W4:Y:S01]  /*1010*/  S2UR UR8, SR_CTAID.Y ;  /* 0x00000000000879c3 */ /* 0x000f220000002600 */
[----:B------:R-:W3:Y:S01]  /*1020*/  LDCU UR24, c[0x0][0xb24] ;  /* 0x00016480ff1877ac */ /* 0x000ee20008000800 */
[----:B------:R-:W-:-:S05]  /*1030*/  CS2R.32 R3, SR_CgaSize ;  /* 0x0000000000037805 */ /* 0x000fca0000008a00 */
[----:B------:R-:W-:-:S05]  /*1040*/  IMAD R3, R3, -0xa0, RZ ;  /* 0xffffff6003037824 */ /* 0x000fca00078e02ff */
[----:B------:R-:W-:-:S14]  /*1050*/  R2UR UR58, R3 ;  /* 0x00000000033a72ca */ /* 0x000fdc00000e0000 */
[----:B------:R-:W4:Y:S01]  /*1060*/  LDCU UR58, c[0x0][UR58+0x2a0] ;  /* 0x000054003a3a77ac */ /* 0x000f220008000800 */
[----:B------:R-:W1:Y:S01]  /*1070*/  S2UR UR36, SR_CTAID.Z ;  /* 0x00000000002479c3 */ /* 0x000e620000002700 */
[----:B------:R-:W-:-:S05]  /*1080*/  CS2R.32 R3, SR_CgaSize ;  /* 0x0000000000037805 */ /* 0x000fca0000008a00 */
[----:B------:R-:W-:-:S05]  /*1090*/  IMAD R3, R3, -0xa0, RZ ;  /* 0xffffff6003037824 */ /* 0x000fca00078e02ff */
[----:B------:R-:W-:-:S14]  /*10a0*/  R2UR UR59, R3 ;  /* 0x00000000033b72ca */ /* 0x000fdc00000e0000 */
[----:B------:R-:W4:Y:S01]  /*10b0*/  LDCU UR59, c[0x0][UR59+0x2a4] ;  /* 0x000054803b3b77ac */ /* 0x000f220008000800 */
[----:B------:R-:W4:Y:S01]  /*10c0*/  LDCU UR15, c[0x0][0xb24] ;  /* 0x00016480ff0f77ac */ /* 0x000f220008000800 */
[----:B--2---:R-:W-:Y:S01]  /*10d0*/  I2FP.F32.U32 R3, UR28 ;  /* 0x0000001c00037c45 */ /* 0x004fe20008201000 */
[----:B------:R-:W2:Y:S04]  /*10e0*/  LDCU UR26, c[0x0][0xb30] ;  /* 0x00016600ff1a77ac */ /* 0x000ea80008000800 */
[----:B-1----:R-:W-:Y:S01]  /*10f0*/  FMUL R3, R3, UR6 ;  /* 0x0000000603037c20 */ /* 0x002fe20008400000 */
[----:B---3--:R-:W-:Y:S01]  /*1100*/  UISETP.GE.AND UP1, UPT, UR24, 0x1, UPT ;  /* 0x000000011800788c */ /* 0x008fe2000bf26270 */
[----:B----4-:R-:W-:Y:S01]  /*1110*/  I2FP.F32.U32 R2, UR8 ;  /* 0x0000000800027c45 */ /* 0x010fe20008201000 */
[----:B------:R-:W-:Y:S01]  /*1120*/  UMOV UR47, UR8 ;  /* 0x00000008002f7c82 */ /* 0x000fe20008000000 */
[----:B------:R-:W-:-:S02]  /*1130*/  UMOV UR46, UR28 ;  /* 0x0000001c002e7c82 */ /* 0x000fc40008000000 */
[----:B------:R-:W1:Y:S01]  /*1140*/  F2I.U32.TRUNC.NTZ R3, R3 ;  /* 0x0000000300037305 */ /* 0x000e62000020f000 */
[----:B------:R-:W-:-:S07]  /*1150*/  FMUL R2, R2, UR4 ;  /* 0x0000000402027c20 */ /* 0x000fce0008400000 */
[----:B------:R-:W3:Y:S01]  /*1160*/  F2I.U32.TRUNC.NTZ R2, R2 ;  /* 0x0000000200027305 */ /* 0x000ee2000020f000 */
[----:B-1----:R-:W-:Y:S02]  /*1170*/  R2UR UR4, R3 ;  /* 0x00000000030472ca */ /* 0x002fe400000e0000 */
[----:B------:R-:W-:Y:S02]  /*1180*/  PRMT R3, RZ, 0x7610, R3 ;  /* 0x00007610ff037816 */ /* 0x000fe40000000003 */
[----:B---3--:R-:W-:Y:S02]  /*1190*/  R2UR UR7, R2 ;  /* 0x00000000020772ca */ /* 0x008fe400000e0000 */
[----:B------:R-:W-:-:S07]  /*11a0*/  PRMT R2, RZ, 0x7610, R2 ;  /* 0x00007610ff027816 */ /* 0x000fce0000000002 */
[----:B------:R-:W-:-:S04]  /*11b0*/  UIADD3 UR6, UPT, UPT, -UR4, URZ, URZ ;  /* 0x000000ff04067290 */ /* 0x000fc8000fffe1ff */
[----:B------:R-:W-:Y:S02]  /*11c0*/  UIMAD UR58, UR58, UR6, UR28 ;  /* 0x000000063a3a72a4 */ /* 0x000fe4000f8e021c */
[----:B------:R-:W-:-:S04]  /*11d0*/  UIADD3 UR4, UPT, UPT, -UR7, URZ, URZ ;  /* 0x000000ff07047290 */ /* 0x000fc8000fffe1ff */
[----:B------:R-:W-:Y:S01]  /*11e0*/  UIMAD UR59, UR59, UR4, UR8 ;  /* 0x000000043b3b72a4 */ /* 0x000fe2000f8e0208 */
[----:B--2---:R-:W-:Y:S11]  /*11f0*/  BRA.U UP5, `(.L_x_18) ;  /* 0x0000000105287547 */ /* 0x004ff6000b800000 */
[----:B------:R-:W-:Y:S02]  /*1200*/  UISETP.NE.AND UP0, UPT, UR59, URZ, UPT ;  /* 0x000000ff3b00728c */ /* 0x000fe4000bf05270 */
[----:B------:R-:W-:Y:S02]  /*1210*/  ULOP3.LUT UR4, UR58, 0xfffffffe, URZ, 0xc0, !UPT ;  /* 0xfffffffe3a047892 */ /* 0x000fe4000f8ec0ff */
[----:B------:R-:W-:Y:S01]  /*1220*/  UISETP.LT.U32.OR UP0, UPT, UR58, 0x2, !UP0 ;  /* 0x000000023a00788c */ /* 0x000fe2000c701470 */
[----:B------:R-:W-:-:S03]  /*1230*/  UMOV UR8, 0x3 ;  /* 0x0000000300087882 */ /* 0x000fc60000000000 */
[----:B------:R-:W-:Y:S02]  /*1240*/  USEL UR7, URZ, 0x1, !UP0 ;  /* 0x00000001ff077887 */ /* 0x000fe4000c000000 */
[----:B------:R-:W-:Y:S02]  /*1250*/  USEL UR6, URZ, 0x2, !UP0 ;  /* 0x00000002ff067887 */ /* 0x000fe4000c000000 */
[----:B------:R-:W-:Y:S02]  /*1260*/  USHF.L.U32 UR4, UR8, UR4, URZ ;  /* 0x0000000408047299 */ /* 0x000fe400080006ff */
[----:B------:R-:W-:-:S04]  /*1270*/  UIADD3 UR6, UPT, UPT, UR7, UR6, URZ ;  /* 0x0000000607067290 */ /* 0x000fc8000fffe0ff */
[----:B------:R-:W-:Y:S02]  /*1280*/  MOV R2, UR4 ;  /* 0x0000000400027c02 */ /* 0x000fe40008000f00 */
[----:B------:R-:W-:Y:S02]  /*1290*/  MOV R3, UR6 ;  /* 0x0000000600037c02 */ /* 0x000fe40008000f00 */
.L_x_18:
[----:B------:R-:W-:Y:S05]  /*12a0*/  BRA.U !UP1, `(.L_x_19) ;  /* 0x0000000109d07547 */ /* 0x000fea000b800000 */
[----:B------:R-:W1:Y:S01]  /*12b0*/  LDCU.128 UR20, c[0x0][0xb10] ;  /* 0x00016200ff1477ac */ /* 0x000e620008000c00 */
[----:B------:R-:W2:Y:S01]  /*12c0*/  LDCU UR7, c[0x0][0x370] ;  /* 0x00006e00ff0777ac */ /* 0x000ea20008000800 */
[----:B------:R-:W3:Y:S01]  /*12d0*/  LDCU UR8, c[0x0][0x374] ;  /* 0x00006e80ff0877ac */ /* 0x000ee20008000800 */
[----:B------:R-:W4:Y:S01]  /*12e0*/  LDCU UR25, c[0x0][0xb0c] ;  /* 0x00016180ff1977ac */ /* 0x000f220008000800 */
[----:B------:R-:W4:Y:S01]  /*12f0*/  LDCU UR9, c[0x0][0xb20] ;  /* 0x00016400ff0977ac */ /* 0x000f220008000800 */
[----:B-1----:R-:W-:Y:S01]  /*1300*/  UIMAD.WIDE.U32 UR12, UR28, UR20, URZ ;  /* 0x000000141c0c72a5 */ /* 0x002fe2000f8e00ff */
[----:B------:R-:W1:Y:S01]  /*1310*/  LDCU.64 UR10, c[0x0][0xb28] ;  /* 0x00016500ff0a77ac */ /* 0x000e620008000a00 */
[----:B------:R-:W-:-:S05]  /*1320*/  UISETP.NE.AND UP3, UPT, UR22, 0x1, UPT ;  /* 0x000000011600788c */ /* 0x000fca000bf65270 */
[----:B------:R-:W-:Y:S01]  /*1330*/  UMOV UR12, UR13 ;  /* 0x0000000d000c7c82 */ /* 0x000fe20008000000 */
[----:B--2---:R-:W-:Y:S02]  /*1340*/  UIMAD.WIDE.U32 UR16, UR7, UR20, URZ ;  /* 0x00000014071072a5 */ /* 0x004fe4000f8e00ff */
[----:B------:R-:W-:Y:S02]  /*1350*/  USHF.R.U32.HI UR6, URZ, UR21, UR12 ;  /* 0x00000015ff067299 */ /* 0x000fe4000801160c */
[----:B---3--:R-:W-:Y:S02]  /*1360*/  UIMAD.WIDE.U32 UR12, UR8, UR23, URZ ;  /* 0x00000017080c72a5 */ /* 0x008fe4000f8e00ff */
[----:B----4-:R-:W-:Y:S01]  /*1370*/  UISETP.NE.AND UP0, UPT, UR25, 0x1, UPT ;  /* 0x000000011900788c */ /* 0x010fe2000bf05270 */
[----:B------:R-:W-:Y:S01]  /*1380*/  UMOV UR16, UR17 ;  /* 0x0000001100107c82 */ /* 0x000fe20008000000 */
[----:B------:R-:W-:-:S03]  /*1390*/  UISETP.NE.AND UP1, UPT, UR24, 0x1, UPT ;  /* 0x000000011800788c */ /* 0x000fc6000bf25270 */
[----:B------:R-:W-:Y:S01]  /*13a0*/  UMOV UR12, UR13 ;  /* 0x0000000d000c7c82 */ /* 0x000fe20008000000 */
[----:B------:R-:W-:Y:S02]  /*13b0*/  USEL UR6, UR28, UR6, !UP0 ;  /* 0x000000061c067287 */ /* 0x000fe4000c000000 */
[----:B------:R-:W-:Y:S02]  /*13c0*/  @UP3 USHF.R.U32.HI UR8, URZ, UR9, UR12 ;  /* 0x00000009ff083299 */ /* 0x000fe4000801160c */
[----:B------:R-:W-:Y:S02]  /*13d0*/  UIADD3 UR46, UPT, UPT, -UR6, URZ, URZ ;  /* 0x000000ff062e7290 */ /* 0x000fe4000fffe1ff */
[----:B------:R-:W-:Y:S02]  /*13e0*/  @UP0 USHF.R.U32.HI UR7, URZ, UR21, UR16 ;  /* 0x00000015ff070299 */ /* 0x000fe40008011610 */
[----:B------:R-:W-:Y:S02]  /*13f0*/  UIMAD.WIDE.U32 UR16, UR47, UR23, URZ ;  /* 0x000000172f1072a5 */ /* 0x000fe4000f8e00ff */
[----:B-1----:R-:W-:-:S02]  /*1400*/  UIMAD.WIDE.U32 UR12, UR8, UR10, URZ ;  /* 0x0000000a080c72a5 */ /* 0x002fc4000f8e00ff */
[----:B------:R-:W-:Y:S02]  /*1410*/  UIMAD.WIDE.U32 UR18, UR7, UR10, URZ ;  /* 0x0000000a071272a5 */ /* 0x000fe4000f8e00ff */
[----:B------:R-:W-:Y:S01]  /*1420*/  UIMAD UR46, UR25, UR46, UR28 ;  /* 0x0000002e192e72a4 */ /* 0x000fe2000f8e021c */
[----:B------:R-:W-:Y:S02]  /*1430*/  UMOV UR4, UR17 ;  /* 0x0000001100047c82 */ /* 0x000fe40008000000 */
[----:B------:R-:W-:Y:S01]  /*1440*/  UMOV UR12, UR13 ;  /* 0x0000000d000c7c82 */ /* 0x000fe20008000000 */
[----:B------:R-:W-:Y:S02]  /*1450*/  USHF.R.U32.HI UR4, URZ, UR9, UR4 ;  /* 0x00000009ff047299 */ /* 0x000fe40008011604 */
[----:B------:R-:W-:Y:S01]  /*1460*/  @UP1 USHF.R.U32.HI UR8, URZ, UR11, UR12 ;  /* 0x0000000bff081299 */ /* 0x000fe2000801160c */
[----:B------:R-:W-:Y:S01]  /*1470*/  UMOV UR18, UR19 ;  /* 0x0000001300127c82 */ /* 0x000fe20008000000 */
[----:B------:R-:W-:-:S02]  /*1480*/  USEL UR4, UR47, UR4, !UP3 ;  /* 0x000000042f047287 */ /* 0x000fc4000d800000 */
[----:B------:R-:W-:Y:S02]  /*1490*/  @UP1 USHF.R.U32.HI UR7, URZ, UR11, UR18 ;  /* 0x0000000bff071299 */ /* 0x000fe40008011612 */
[----:B------:R-:W-:Y:S02]  /*14a0*/  UIMAD UR8, UR8, UR24, URZ ;  /* 0x00000018080872a4 */ /* 0x000fe4000f8e02ff */
[----:B------:R-:W-:Y:S02]  /*14b0*/  UIMAD UR12, UR7, UR24, URZ ;  /* 0x00000018070c72a4 */ /* 0x000fe4000f8e02ff */
[----:B------:R-:W-:Y:S02]  /*14c0*/  UISETP.GE.AND UP0, UPT, UR4, UR8, UPT ;  /* 0x000000080400728c */ /* 0x000fe4000bf06270 */
[----:B------:R-:W-:Y:S02]  /*14d0*/  UIMAD.WIDE.U32 UR8, UR4, UR10, URZ ;  /* 0x0000000a040872a5 */ /* 0x000fe4000f8e00ff */
[----:B------:R-:W-:-:S02]  /*14e0*/  UISETP.GE.OR UP0, UPT, UR6, UR12, UP0 ;  /* 0x0000000c0600728c */ /* 0x000fc40008706670 */
[----:B------:R-:W-:Y:S02]  /*14f0*/  UIMAD.WIDE.U32 UR12, UR6, UR10, URZ ;  /* 0x0000000a060c72a5 */ /* 0x000fe4000f8e00ff */
[----:B------:R-:W-:Y:S02]  /*1500*/  USHF.R.U32.HI UR9, URZ, UR11, UR9 ;  /* 0x0000000bff097299 */ /* 0x000fe40008011609 */
[----:B------:R-:W-:Y:S02]  /*1510*/  UIADD3 UR10, UPT, UPT, -UR4, URZ, URZ ;  /* 0x000000ff040a7290 */ /* 0x000fe4000fffe1ff */
[----:B------:R-:W-:Y:S02]  /*1520*/  USEL UR9, UR4, UR9, !UP1 ;  /* 0x0000000904097287 */ /* 0x000fe4000c800000 */
[----:B------:R-:W-:Y:S01]  /*1530*/  UIMAD UR47, UR22, UR10, UR47 ;  /* 0x0000000a162f72a4 */ /* 0x000fe2000f8e022f */
[----:B------:R-:W-:Y:S01]  /*1540*/  @!UP0 UMOV UR8, UR13 ;  /* 0x0000000d00088c82 */ /* 0x000fe20008000000 */
[----:B------:R-:W-:-:S02]  /*1550*/  UIADD3 UR10, UPT, UPT, -UR9, URZ, URZ ;  /* 0x000000ff090a7290 */ /* 0x000fc4000fffe1ff */
[----:B------:R-:W-:Y:S02]  /*1560*/  @!UP0 USHF.R.U32.HI UR8, URZ, UR11, UR8 ;  /* 0x0000000bff088299 */ /* 0x000fe40008011608 */
[----:B------:R-:W-:Y:S02]  /*1570*/  UIMAD UR10, UR24, UR10, UR4 ;  /* 0x0000000a180a72a4 */ /* 0x000fe4000f8e0204 */
[----:B------:R-:W-:-:S04]  /*1580*/  @!UP0 USEL UR8, UR6, UR8, !UP1 ;  /* 0x0000000806088287 */ /* 0x000fc8000c800000 */
[----:B------:R-:W-:Y:S02]  /*1590*/  @!UP0 UIMAD UR7, UR10, UR7, UR8 ;  /* 0x000000070a0782a4 */ /* 0x000fe4000f8e0208 */
[----:B------:R-:W-:-:S04]  /*15a0*/  @!UP0 UIADD3 UR9, UPT, UPT, UR9, -UR8, URZ ;  /* 0x8000000809098290 */ /* 0x000fc8000fffe0ff */
[----:B------:R-:W-:-:S03]  /*15b0*/  @!UP0 UIMAD UR4, UR9, UR24, UR6 ;  /* 0x00000018090482a4 */ /* 0x000fc6000f8e0206 */
[----:B------:R-:W-:Y:S01]  /*15c0*/  @!UP0 UMOV UR6, UR7 ;  /* 0x0000000700068c82 */ /* 0x000fe20008000000 */
[----:B------:R-:W-:Y:S02]  /*15d0*/  UIMAD UR47, UR4, UR22, UR47 ;  /* 0x00000016042f72a4 */ /* 0x000fe4000f8e022f */
[----:B------:R-:W-:-:S12]  /*15e0*/  UIMAD UR46, UR6, UR25, UR46 ;  /* 0x00000019062e72a4 */ /* 0x000fd8000f8e022e */
.L_x_19:
[----:B------:R-:W-:Y:S02]  /*15f0*/  UISETP.NE.AND UP1, UPT, UR26, 0x1, UPT ;  /* 0x000000011a00788c */ /* 0x000fe4000bf25270 */
[----:B------:R-:W-:-:S07]  /*1600*/  UISETP.NE.AND UP0, UPT, UR14, 0x2, UPT ;  /* 0x000000020e00788c */ /* 0x000fce000bf05270 */
[----:B------:R-:W-:Y:S05]  /*1610*/  BRA.U UP1, `(.L_x_20) ;  /* 0x0000000101447547 */ /* 0x000fea000b800000 */
[----:B------:R-:W1:Y:S01]  /*1620*/  LDCU.128 UR8, c[0x0][0xb10] ;  /* 0x00016200ff0877ac */ /* 0x000e620008000c00 */
[----:B------:R-:W2:Y:S01]  /*1630*/  LDCU UR16, c[0x0][0xb0c] ;  /* 0x00016180ff1077ac */ /* 0x000ea20008000800 */
[----:B------:R-:W3:Y:S01]  /*1640*/  LDCU UR17, c[0x0][0xb20] ;  /* 0x00016400ff1177ac */ /* 0x000ee20008000800 */
[----:B-1----:R-:W-:Y:S02]  /*1650*/  UIMAD.WIDE.U32 UR6, UR46, UR8, URZ ;  /* 0x000000082e0672a5 */ /* 0x002fe4000f8e00ff */
[----:B------:R-:W-:Y:S02]  /*1660*/  UIMAD.WIDE.U32 UR12, UR47, UR11, URZ ;  /* 0x0000000b2f0c72a5 */ /* 0x000fe4000f8e00ff */
[----:B--2---:R-:W-:-:S03]  /*1670*/  UISETP.NE.AND UP1, UPT, UR16, 0x1, UPT ;  /* 0x000000011000788c */ /* 0x004fc6000bf25270 */
[----:B------:R-:W-:Y:S02]  /*1680*/  UMOV UR6, UR7 ;  /* 0x0000000700067c82 */ /* 0x000fe40008000000 */
[----:B------:R-:W-:Y:S01]  /*1690*/  USHF.R.U32.HI UR6, URZ, UR9, UR6 ;  /* 0x00000009ff067299 */ /* 0x000fe20008011606 */
[----:B------:R-:W-:-:S03]  /*16a0*/  UMOV UR4, UR13 ;  /* 0x0000000d00047c82 */ /* 0x000fc60008000000 */
[----:B------:R-:W-:Y:S02]  /*16b0*/  USEL UR6, UR46, UR6, !UP1 ;  /* 0x000000062e067287 */ /* 0x000fe4000c800000 */
[----:B------:R-:W-:Y:S02]  /*16c0*/  UISETP.NE.AND UP1, UPT, UR10, 0x1, UPT ;  /* 0x000000010a00788c */ /* 0x000fe4000bf25270 */
[----:B---3--:R-:W-:-:S04]  /*16d0*/  USHF.R.U32.HI UR4, URZ, UR17, UR4 ;  /* 0x00000011ff047299 */ /* 0x008fc80008011604 */
[----:B------:R-:W-:-:S04]  /*16e0*/  USEL UR4, UR47, UR4, !UP1 ;  /* 0x000000042f047287 */ /* 0x000fc8000c800000 */
[----:B------:R-:W-:Y:S02]  /*16f0*/  UIADD3 UR7, UPT, UPT, -UR4, UR6, URZ ;  /* 0x0000000604077290 */ /* 0x000fe4000fffe1ff */
[----:B------:R-:W-:Y:S02]  /*1700*/  UIADD3 UR4, UPT, UPT, UR4, -UR6, URZ ;  /* 0x8000000604047290 */ /* 0x000fe4000fffe0ff */
[----:B------:R-:W-:Y:S02]  /*1710*/  UIMAD UR47, UR7, UR10, UR47 ;  /* 0x0000000a072f72a4 */ /* 0x000fe4000f8e022f */
[----:B------:R-:W-:-:S12]  /*1720*/  UIMAD UR46, UR4, UR16, UR46 ;  /* 0x00000010042e72a4 */ /* 0x000fd8000f8e022e */
.L_x_20:
[----:B------:R-:W-:Y:S05]  /*1730*/  BRA.U !UP6, `(.L_x_21) ;  /* 0x000000010e0c7547 */ /* 0x000fea000b800000 */
[----:B------:R-:W-:Y:S01]  /*1740*/  UCGABAR_WAIT ;  /* 0x0000000000007dc7 */ /* 0x000fe20008000000 */
[----:B------:R-:W-:Y:S01]  /*1750*/  CCTL.IVALL ;  /* 0x00000000ff00798f */ /* 0x000fe20002000000 */
[----:B------:R-:W-:Y:S05]  /*1760*/  BRA `(.L_x_22) ;  /* 0x0000000000047947 */ /* 0x000fea0003800000 */
.L_x_21:
[----:B------:R-:W-:Y:S06]  /*1770*/  BAR.SYNC.DEFER_BLOCKING 0x0 ;  /* 0x0000000000007b1d */ /* 0x000fec0000010000 */
.L_x_22:
[----:B------:R-:W-:Y:S05]  /*1780*/  BRA.U UP0, `(.L_x_23) ;  /* 0x0000001900407547 */ /* 0x000fea000b800000 */
[----:B------:R-:W1:Y:S01]  /*1790*/  LDCU UR7, c[0x0][0x38c] ;  /* 0x00007180ff0777ac */ /* 0x000e620008000800 */
[----:B------:R-:W-:Y:S01]  /*17a0*/  PLOP3.LUT P1, PT, PT, PT, UP4, 0x80, 0x8 ;  /* 0x000000000008781c */ /* 0x000fe20003f2f048 */
[----:B------:R-:W-:Y:S01]  /*17b0*/  IMAD.MOV.U32 R12, RZ, RZ, 0x1 ;  /* 0x00000001ff0c7424 */ /* 0x000fe200078e00ff */
[----:B------:R-:W-:Y:S02]  /*17c0*/  ISETP.NE.AND P2, PT, R0, RZ, P3 ;  /* 0x000000ff0000720c */ /* 0x000fe40001f45270 */
[----:B------:R-:W-:Y:S02]  /*17d0*/  CS2R R10, SRZ ;  /* 0x00000000000a7805 */ /* 0x000fe4000001ff00 */
[----:B------:R-:W-:Y:S01]  /*17e0*/  PLOP3.LUT P1, PT, P1, PT, PT, 0x8, 0x80 ;  /* 0x000000000080781c */ /* 0x000fe20000f2e170 */
[----:B------:R-:W-:Y:S01]  /*17f0*/  IMAD.MOV.U32 R9, RZ, RZ, RZ ;  /* 0x000000ffff097224 */ /* 0x000fe200078e00ff */
[----:B------:R-:W2:Y:S01]  /*1800*/  LDCU UR39, c[0x0][0x370] ;  /* 0x00006e00ff2777ac */ /* 0x000ea20008000800 */
[----:B------:R-:W-:Y:S01]  /*1810*/  IMAD.MOV.U32 R8, RZ, RZ, 0x1 ;  /* 0x00000001ff087424 */ /* 0x000fe200078e00ff */
[----:B------:R-:W-:Y:S01]  /*1820*/  ULOP3.LUT UR48, UR28, 0x1, URZ, 0xc0, !UPT ;  /* 0x000000011c307892 */ /* 0x000fe2000f8ec0ff */
[----:B------:R-:W3:Y:S01]  /*1830*/  LDCU.64 UR26, c[0x0][0x348] ;  /* 0x00006900ff1a77ac */ /* 0x000ee20008000a00 */
[----:B------:R-:W-:-:S02]  /*1840*/  USHF.L.U32 UR45, UR28, 0x7, URZ ;  /* 0x000000071c2d7899 */ /* 0x000fc400080006ff */
[----:B-1----:R-:W-:Y:S02]  /*1850*/  UIADD3 UR6, UPT, UPT, UR7, 0x3f, URZ ;  /* 0x0000003f07067890 */ /* 0x002fe4000fffe0ff */
[----:B------:R-:W-:Y:S02]  /*1860*/  UIADD3 UR44, UPT, UPT, UR7, 0x7e, URZ ;  /* 0x0000007e072c7890 */ /* 0x000fe4000fffe0ff */
[----:B------:R-:W-:Y:S01]  /*1870*/  USHF.R.S32.HI UR4, URZ, 0x1f, UR6 ;  /* 0x0000001fff047899 */ /* 0x000fe20008011406 */
[----:B------:R-:W1:Y:S03]  /*1880*/  LDCU UR38, c[0x0][0x374] ;  /* 0x00006e80ff2677ac */ /* 0x000e660008000800 */
[----:B------:R-:W-:Y:S02]  /*1890*/  ULEA.HI UR4, UR4, UR6, URZ, 0x6 ;  /* 0x0000000604047291 */ /* 0x000fe4000f8f30ff */
[----:B------:R-:W-:-:S02]  /*18a0*/  UIADD3 UR6, UPT, UPT, UR7, -0x1, URZ ;  /* 0xffffffff07067890 */ /* 0x000fc4000fffe0ff */
[----:B------:R-:W-:Y:S02]  /*18b0*/  USHF.R.S32.HI UR41, URZ, 0x6, UR4 ;  /* 0x00000006ff297899 */ /* 0x000fe40008011404 */
[----:B------:R-:W-:Y:S02]  /*18c0*/  UISETP.GE.U32.AND UP1, UPT, UR6, -0x7f, UPT ;  /* 0xffffff810600788c */ /* 0x000fe4000bf26070 */
[----:B------:R-:W-:Y:S01]  /*18d0*/  UISETP.LT.U32.AND UP0, UPT, UR41, 0xe, UPT ;  /* 0x0000000e2900788c */ /* 0x000fe2000bf01070 */
[----:B------:R-:W-:-:S03]  /*18e0*/  UMOV UR7, URZ ;  /* 0x000000ff00077c82 */ /* 0x000fc60008000000 */
[----:B------:R-:W-:Y:S02]  /*18f0*/  USEL UR40, UR41, 0xe, UP0 ;  /* 0x0000000e29287887 */ /* 0x000fe40008000000 */
[----:B------:R-:W-:Y:S02]  /*1900*/  UISETP.NE.AND UP0, UPT, UR14, URZ, UPT ;  /* 0x000000ff0e00728c */ /* 0x000fe4000bf05270 */
[----:B------:R-:W-:Y:S02]  /*1910*/  UIADD3 UR4, UPT, UPT, UR40, -0x1, URZ ;  /* 0xffffffff28047890 */ /* 0x000fe4000fffe0ff */
[----:B------:R-:W-:Y:S02]  /*1920*/  @UP1 UIADD3 UR4, UPT, UPT, UR40, URZ, URZ ;  /* 0x000000ff28041290 */ /* 0x000fe4000fffe0ff */
[----:B------:R-:W-:Y:S02]  /*1930*/  USEL UR21, UR50, 0x2, UP0 ;  /* 0x0000000232157887 */ /* 0x000fe40008000000 */
[----:B------:R-:W-:-:S02]  /*1940*/  UIADD3 UR43, UPT, UPT, UR41, -UR40, URZ ;  /* 0x80000028292b7290 */ /* 0x000fc4000fffe0ff */
[----:B------:R-:W-:Y:S02]  /*1950*/  UIADD3 UR30, UPT, UPT, UR4, 0x1, URZ ;  /* 0x00000001041e7890 */ /* 0x000fe4000fffe0ff */
[----:B-123--:R-:W-:-:S12]  /*1960*/  UIADD3 UR42, UPT, UPT, -UR4, URZ, URZ ;  /* 0x000000ff042a7290 */ /* 0x00efd8000fffe1ff */
.L_x_43:
[----:B------:R-:W-:Y:S01]  /*1970*/  UISETP.NE.AND UP0, UPT, UR5, URZ, UPT ;  /* 0x000000ff0500728c */ /* 0x000fe2000bf05270 */
[----:B------:R-:W1:Y:S08]  /*1980*/  S2UR UR5, SR_CgaCtaId ;  /* 0x00000000000579c3 */ /* 0x000e700000008800 */
[----:B------:R-:W-:Y:S05]  /*1990*/  BRA.U UP0, `(.L_x_24) ;  /* 0x0000000100347547 */ /* 0x000fea000b800000 */
[----:B------:R-:W2:Y:S01]  /*19a0*/  S2R R0, SR_CgaCtaId ;  /* 0x0000000000007919 */ /* 0x000ea20000008800 */
[----:B------:R-:W-:-:S04]  /*19b0*/  MOV R2, 0x400 ;  /* 0x0000040000027802 */ /* 0x000fc80000000f00 */
[----:B--2---:R-:W-:Y:S02]  /*19c0*/  LEA R0, R0, R2, 0x18 ;  /* 0x0000000200007211 */ /* 0x004fe400078ec0ff */
[----:B------:R-:W-:-:S03]  /*19d0*/  SHF.L.U32 R2, R8, 0x1f, RZ ;  /* 0x0000001f08027819 */ /* 0x000fc600000006ff */
[----:B------:R-:W-:-:S04]  /*19e0*/  IMAD R0, R9, 0x8, R0 ;  /* 0x0000000809007824 */ /* 0x000fc800078e0200 */
[----:B------:R-:W2:Y:S02]  /*19f0*/  SYNCS.PHASECHK.TRANS64.TRYWAIT P0, [R0+URZ+0x160], R2 ;  /* 0x00016002000075a7 */ /* 0x000ea400080011ff */
[----:B--2---:R-:W-:Y:S05]  /*1a00*/  @!P0 BRA `(.L_x_25) ;  /* 0x0000008400b08947 */ /* 0x004fea0003800000 */
.L_x_126:
[----:B------:R-:W-:Y:S01]  /*1a10*/  VIADD R9, R9, 0x1 ;  /* 0x0000000109097836 */ /* 0x000fe20000000000 */
[----:B------:R2:W-:Y:S04]  /*1a20*/  SYNCS.ARRIVE.TRANS64.A1T0 RZ, [R0+URZ+0x150], RZ ;  /* 0x000150ff00ff79a7 */ /* 0x0005e800081000ff */
[----:B------:R-:W-:-:S04]  /*1a30*/  ISETP.NE.AND P0, PT, R9, 0x2, PT ;  /* 0x000000020900780c */ /* 0x000fc80003f05270 */
[----:B------:R-:W-:Y:S02]  /*1a40*/  SEL R9, R9, RZ, P0 ;  /* 0x000000ff09097207 */ /* 0x000fe40000000000 */
[----:B--2---:R-:W-:-:S04]  /*1a50*/  SEL R0, RZ, 0x1, P0 ;  /* 0x00000001ff007807 */ /* 0x004fc80000000000 */
[----:B------:R-:W-:-:S07]  /*1a60*/  LOP3.LUT R8, R8, R0, RZ, 0x3c, !PT ;  /* 0x0000000008087212 */ /* 0x000fce00078e3cff */
.L_x_24:
[----:B------:R-:W-:Y:S01]  /*1a70*/  UMOV UR4, 0x400 ;  /* 0x0000040000047882 */ /* 0x000fe20000000000 */
[----:B------:R-:W-:Y:S01]  /*1a80*/  SHF.L.U32 R0, R12, 0x1f, RZ ;  /* 0x0000001f0c007819 */ /* 0x000fe200000006ff */
[----:B-1----:R-:W-:Y:S02]  /*1a90*/  ULEA UR4, UR5, UR4, 0x18 ;  /* 0x0000000405047291 */ /* 0x002fe4000f8ec0ff */
[----:B------:R-:W-:Y:S02]  /*1aa0*/  UISETP.GE.U32.AND UP0, UPT, UR44, 0x7f, UPT ;  /* 0x0000007f2c00788c */ /* 0x000fe4000bf06070 */
[----:B------:R-:W-:Y:S02]  /*1ab0*/  ULEA UR6, UR7, UR4, 0x3 ;  /* 0x0000000407067291 */ /* 0x000fe4000f8e18ff */
[----:B------:R-:W-:Y:S01]  /*1ac0*/  ULEA UR11, UR47, UR48, 0x1 ;  /* 0x000000302f0b7291 */ /* 0x000fe2000f8e08ff */
[----:B------:R-:W-:-:S03]  /*1ad0*/  UMOV UR13, URZ ;  /* 0x000000ff000d7c82 */ /* 0x000fc60008000000 */
[----:B------:R-:W-:-:S03]  /*1ae0*/  UIMAD UR11, UR11, 0x50, URZ ;  /* 0x000000500b0b78a4 */ /* 0x000fc6000f8e02ff */
[----:B------:R1:W2:Y:S01]  /*1af0*/  SYNCS.PHASECHK.TRANS64.TRYWAIT P0, [UR6+0x70], R0 ;  /* 0x00007000ff0075a7 */ /* 0x0002a20008001106 */
[----:B------:R-:W-:-:S04]  /*1b00*/  ULEA.HI UR6, UR46, UR46, URZ, 0x1 ;  /* 0x0000002e2e067291 */ /* 0x000fc8000f8f08ff */
[----:B------:R-:W-:-:S04]  /*1b10*/  USHF.L.U32 UR6, UR6, 0x7, URZ ;  /* 0x0000000706067899 */ /* 0x000fc800080006ff */
[----:B------:R-:W-:-:S04]  /*1b20*/  ULOP3.LUT UR35, UR6, 0xffffff00, URZ, 0xc0, !UPT ;  /* 0xffffff0006237892 */ /* 0x000fc8000f8ec0ff */
[----:B------:R-:W-:Y:S01]  /*1b30*/  ULOP3.LUT UR35, UR35, 0x80, UR45, 0xf8, !UPT ;  /* 0x0000008023237892 */ /* 0x000fe2000f8ef82d */
[----:B------:R-:W-:Y:S11]  /*1b40*/  BRA.U !UP0, `(.L_x_26) ;  /* 0x0000000108c07547 */ /* 0x000ff6000b800000 */
[----:B------:R-:W-:Y:S01]  /*1b50*/  UMOV UR14, UR42 ;  /* 0x0000002a000e7c82 */ /* 0x000fe20008000000 */
[----:B------:R-:W-:Y:S01]  /*1b60*/  UMOV UR6, UR7 ;  /* 0x0000000700067c82 */ /* 0x000fe20008000000 */
[----:B------:R-:W-:-:S05]  /*1b70*/  UMOV UR34, URZ ;  /* 0x000000ff00227c82 */ /* 0x000fca0008000000 */
.L_x_32:
[----:B--2---:R-:W-:Y:S01]  /*1b80*/  @P3 MOV R2, 0x6800 ;  /* 0x0000680000023802 */ /* 0x004fe20000000f00 */
[----:B------:R-:W-:Y:S01]  /*1b90*/  ULEA UR33, UR6, UR4, 0x3 ;  /* 0x0000000406217291 */ /* 0x000fe2000f8e18ff */
[----:B--234-:R-:W-:Y:S11]  /*1ba0*/  @P0 BRA `(.L_x_27) ;  /* 0x00000000000c0947 */ /* 0x01cff60003800000 */
[----:B------:R-:W-:Y:S04]  /*1bb0*/  SHF.L.U32 R3, R12, 0x1f, RZ ;  /* 0x0000001f0c037819 */ /* 0x000fe800000006ff */
[----:B------:R-:W2:Y:S02]  /*1bc0*/  SYNCS.PHASECHK.TRANS64.TRYWAIT P0, [UR33+0x70], R3 ;  /* 0x00007003ff0075a7 */ /* 0x000ea40008001121 */
[----:B--2---:R-:W-:Y:S05]  /*1bd0*/  @!P0 BRA `(.L_x_28) ;  /* 0x0000008400508947 */ /* 0x004fea0003800000 */
.L_x_27:
[----:B------:R2:W-:Y:S01]  /*1be0*/  @P3 SYNCS.ARRIVE.TRANS64 RZ, [UR33], R2 ;  /* 0x00000002ffff39a7 */ /* 0x0005e20008000021 */
[----:B------:R-:W-:Y:S02]  /*1bf0*/  ULOP3.LUT UR7, UR21, 0x2, URZ, 0xfc, !UPT ;  /* 0x0000000215077892 */ /* 0x000fe4000f8efcff */
[----:B------:R-:W-:Y:S02]  /*1c00*/  UIADD3 UR14, UPT, UPT, UR14, 0x1, URZ ;  /* 0x000000010e0e7890 */ /* 0x000fe4000fffe0ff */
[----:B------:R-:W-:Y:S02]  /*1c10*/  UISETP.NE.AND UP0, UPT, UR7, 0x2, UPT ;  /* 0x000000020700788c */ /* 0x000fe4000bf05270 */
[----:B------:R-:W-:Y:S07]  /*1c20*/  UISETP.NE.AND UP2, UPT, UR14, 0x1, UPT ;  /* 0x000000010e00788c */ /* 0x000fee000bf45270 */
[----:B------:R-:W-:Y:S05]  /*1c30*/  BRA.U UP0, `(.L_x_29) ;  /* 0x0000000100047547 */ /* 0x000fea000b800000 */
[----:B------:R-:W-:Y:S05]  /*1c40*/  BPT.TRAP 0x1 ;  /* 0x000000040000795c */ /* 0x000fea0000300000 */
.L_x_29:
[----:B------:R-:W-:Y:S04]  /*1c50*/  BSSY.RECONVERGENT B0, `(.L_x_30) ;  /* 0x0000003000007945 */ /* 0x000fe80003800200 */
[----:B------:R-:W-:Y:S05]  /*1c60*/  @!P2 BRA `(.L_x_31) ;  /* 0x000000000004a947 */ /* 0x000fea0003800000 */
[----:B------:R-:W-:Y:S05]  /*1c70*/  BPT.TRAP 0x1 ;  /* 0x000000040000795c */ /* 0x000fea0000300000 */
.L_x_31:
[----:B------:R-:W-:Y:S05]  /*1c80*/  BSYNC.RECONVERGENT B0 ;  /* 0x0000000000007941 */ /* 0x000fea0003800200 */
.L_x_30:
[----:B------:R-:W-:Y:S02]  /*1c90*/  UIADD3 UR7, UPT, UPT, UR6, 0x1, URZ ;  /* 0x0000000106077890 */ /* 0x000fe4000fffe0ff */
[----:B------:R-:W-:Y:S02]  /*1ca0*/  UIADD3 UR18, UP1, UPT, UR26, 0x80, URZ ;  /* 0x000000801a127890 */ /* 0x000fe4000ff3e0ff */
[----:B------:R-:W-:Y:S02]  /*1cb0*/  UISETP.NE.AND UP0, UPT, UR7, 0xe, UPT ;  /* 0x0000000e0700788c */ /* 0x000fe4000bf05270 */
[----:B------:R-:W-:Y:S02]  /*1cc0*/  ULEA UR32, UR6, UR4, 0xd ;  /* 0x0000000406207291 */ /* 0x000fe4000f8e68ff */
[----:B------:R-:W-:Y:S02]  /*1cd0*/  USEL UR9, URZ, 0x1, UP0 ;  /* 0x00000001ff097887 */ /* 0x000fe40008000000 */
[----:B------:R-:W-:Y:S02]  /*1ce0*/  USEL UR7, UR7, URZ, UP0 ;  /* 0x000000ff07077287 */ /* 0x000fe40008000000 */
[----:B------:R-:W-:Y:S02]  /*1cf0*/  ULOP3.LUT UR33, UR33, 0xfefffff8, URZ, 0xc0, !UPT ;  /* 0xfefffff821217892 */ /* 0x000fe4000f8ec0ff */
[----:B------:R-:W-:Y:S01]  /*1d00*/  ULEA UR8, UR7, UR4, 0x3 ;  /* 0x0000000407087291 */ /* 0x000fe2000f8e18ff */
[----:B------:R-:W-:Y:S01]  /*1d10*/  LOP3.LUT R12, R12, UR9, RZ, 0x3c, !PT ;  /* 0x000000090c0c7c12 */ /* 0x000fe2000f8e3cff */
[----:B------:R-:W-:Y:S02]  /*1d20*/  UIADD3.X UR19, UPT, UPT, URZ, UR27, URZ, UP1, !UPT ;  /* 0x0000001bff137290 */ /* 0x000fe40008ffe4ff */
[----:B------:R-:W-:Y:S01]  /*1d30*/  UIADD3 UR32, UPT, UPT, UR32, 0xa300, URZ ;  /* 0x0000a30020207890 */ /* 0x000fe2000fffe0ff */
[----:B-1----:R-:W-:Y:S01]  /*1d40*/  SHF.L.U32 R0, R12, 0x1f, RZ ;  /* 0x0000001f0c007819 */ /* 0x002fe200000006ff */
[----:B------:R-:W-:Y:S01]  /*1d50*/  UIADD3 UR16, UP0, UPT, UR26, 0x180, URZ ;  /* 0x000001801a107890 */ /* 0x000fe2000ff1e0ff */
[----:B------:R-:W-:Y:S02]  /*1d60*/  UMOV UR22, 0x0 ;  /* 0x0000000000167882 */ /* 0x000fe40000000000 */
[----:B------:R3:W4:Y:S01]  /*1d70*/  SYNCS.PHASECHK.TRANS64.TRYWAIT P0, [UR8+0x70], R0 ;  /* 0x00007000ff0075a7 */ /* 0x0007220008001108 */
[----:B------:R-:W-:Y:S01]  /*1d80*/  UMOV UR23, 0x10000000 ;  /* 0x1000000000177882 */ /* 0x000fe20000000000 */
[----:B------:R-:W-:Y:S02]  /*1d90*/  UIADD3.X UR17, UPT, UPT, URZ, UR27, URZ, UP0, !UPT ;  /* 0x0000001bff117290 */ /* 0x000fe400087fe4ff */
[----:B------:R1:W-:Y:S01]  /*1da0*/  UTMALDG.3D.2CTA [UR32], [UR18], desc[UR22] ;  /* 0x00001620120075b4 */ /* 0x0003e20008211000 */
[----:B------:R-:W-:Y:S01]  /*1db0*/  UIMAD UR8, UR6, 0x1400, UR4 ;  /* 0x00001400060878a4 */ /* 0x000fe2000f8e0204 */
[----:B------:R-:W-:Y:S01]  /*1dc0*/  UMOV UR10, UR34 ;  /* 0x00000022000a7c82 */ /* 0x000fe20008000000 */
[----:B------:R-:W-:Y:S02]  /*1dd0*/  UMOV UR12, UR36 ;  /* 0x00000024000c7c82 */ /* 0x000fe40008000000 */
[----:B------:R-:W-:Y:S01]  /*1de0*/  UIADD3 UR8, UPT, UPT, UR8, 0x26300, URZ ;  /* 0x0002630008087890 */ /* 0x000fe2000fffe0ff */
[----:B------:R-:W-:Y:S01]  /*1df0*/  UMOV UR9, UR33 ;  /* 0x0000002100097c82 */ /* 0x000fe20008000000 */
[----:B------:R-:W-:Y:S01]  /*1e00*/  UMOV UR13, UR30 ;  /* 0x0000001e000d7c82 */ /* 0x000fe20008000000 */
[----:B------:R-:W-:Y:S06]  /*1e10*/  UMOV UR6, UR7 ;  /* 0x0000000700067c82 */ /* 0x000fec0008000000 */
[----:B------:R3:W-:Y:S01]  /*1e20*/  UTMALDG.3D.2CTA [UR8], [UR16], desc[UR22] ;  /* 0x00001608100075b4 */ /* 0x0007e20008211000 */
[----:B-1----:R-:W-:Y:S01]  /*1e30*/  UIADD3 UR34, UPT, UPT, UR34, 0x40, URZ ;  /* 0x0000004022227890 */ /* 0x002fe2000fffe0ff */
[----:B------:R-:W-:Y:S11]  /*1e40*/  BRA.U UP2, `(.L_x_32) ;  /* 0xfffffffd024c7547 */ /* 0x000ff6000b83ffff */
.L_x_26:
[----:B------:R-:W-:Y:S01]  /*1e50*/  ULEA UR6, UR7, UR4, 0x3 ;  /* 0x0000000407067291 */ /* 0x000fe2000f8e18ff */
[----:B-1-3--:R-:W-:Y:S01]  /*1e60*/  SHF.L.U32 R0, R12, 0x1f, RZ ;  /* 0x0000001f0c007819 */ /* 0x00afe200000006ff */
[----:B------:R-:W-:Y:S01]  /*1e70*/  @!P1 SYNCS.ARRIVE.TRANS64.A1T0 RZ, [UR4+0xf8], RZ ;  /* 0x0000f8ffffff99a7 */ /* 0x000fe20008100004 */
[----:B------:R-:W-:-:S06]  /*1e80*/  UISETP.GT.AND UP0, UPT, UR41, UR40, UPT ;  /* 0x000000282900728c */ /* 0x000fcc000bf04270 */
[----:B--2-4-:R1:W2:Y:S03]  /*1e90*/  SYNCS.PHASECHK.TRANS64.TRYWAIT P0, [UR6+0x70], R0 ;  /* 0x00007000ff0075a7 */ /* 0x0142a60008001106 */
[----:B------:R-:W-:Y:S05]  /*1ea0*/  BRA.U !UP0, `(.L_x_33) ;  /* 0x0000000108c07547 */ /* 0x000fea000b800000 */
[----:B------:R-:W-:Y:S01]  /*1eb0*/  UIADD3 UR14, UPT, UPT, UR43, UR13, URZ ;  /* 0x0000000d2b0e7290 */ /* 0x000fe2000fffe0ff */
[----:B------:R-:W-:-:S11]  /*1ec0*/  UMOV UR6, UR7 ;  /* 0x0000000700067c82 */ /* 0x000fd60008000000 */
.L_x_39:
[----:B--2---:R-:W-:Y:S01]  /*1ed0*/  @P3 MOV R2, 0x6800 ;  /* 0x0000680000023802 */ /* 0x004fe20000000f00 */
[----:B------:R-:W-:Y:S01]  /*1ee0*/  ULEA UR17, UR6, UR4, 0x3 ;  /* 0x0000000406117291 */ /* 0x000fe2000f8e18ff */
[----:B--2-4-:R-:W-:Y:S11]  /*1ef0*/  @P0 BRA `(.L_x_34) ;  /* 0x00000000000c0947 */ /* 0x014ff60003800000 */
[----:B------:R-:W-:Y:S04]  /*1f00*/  SHF.L.U32 R3, R12, 0x1f, RZ ;  /* 0x0000001f0c037819 */ /* 0x000fe800000006ff */
[----:B------:R-:W2:Y:S02]  /*1f10*/  SYNCS.PHASECHK.TRANS64.TRYWAIT P0, [UR17+0x70], R3 ;  /* 0x00007003ff0075a7 */ /* 0x000ea40008001111 */
[----:B--2---:R-:W-:Y:S05]  /*1f20*/  @!P0 BRA `(.L_x_35) ;  /* 0x0000008000948947 */ /* 0x004fea0003800000 */
.L_x_34:
[----:B------:R2:W-:Y:S01]  /*1f30*/  @P3 SYNCS.ARRIVE.TRANS64 RZ, [UR17], R2 ;  /* 0x00000002ffff39a7 */ /* 0x0005e20008000011 */
[----:B------:R-:W-:Y:S04]  /*1f40*/  ULOP3.LUT UR7, UR21, 0x2, URZ, 0xfc, !UPT ;  /* 0x0000000215077892 */ /* 0x000fe8000f8efcff */
[----:B------:R-:W-:Y:S09]  /*1f50*/  UISETP.NE.AND UP0, UPT, UR7, 0x2, UPT ;  /* 0x000000020700788c */ /* 0x000ff2000bf05270 */
[----:B------:R-:W-:Y:S05]  /*1f60*/  BRA.U UP0, `(.L_x_36) ;  /* 0x0000000100047547 */ /* 0x000fea000b800000 */
[----:B------:R-:W-:Y:S05]  /*1f70*/  BPT.TRAP 0x1 ;  /* 0x000000040000795c */ /* 0x000fea0000300000 */
.L_x_36:
[----:B------:R-:W-:Y:S04]  /*1f80*/  BSSY.RECONVERGENT B0, `(.L_x_37) ;  /* 0x0000003000007945 */ /* 0x000fe80003800200 */
[----:B------:R-:W-:Y:S05]  /*1f90*/  @!P2 BRA `(.L_x_38) ;  /* 0x000000000004a947 */ /* 0x000fea0003800000 */
[----:B------:R-:W-:Y:S05]  /*1fa0*/  BPT.TRAP 0x1 ;  /* 0x000000040000795c */ /* 0x000fea0000300000 */
.L_x_38:
[----:B------:R-:W-:Y:S05]  /*1fb0*/  BSYNC.RECONVERGENT B0 ;  /* 0x0000000000007941 */ /* 0x000fea0003800200 */
.L_x_37:
[----:B------:R-:W-:Y:S02]  /*1fc0*/  UIADD3 UR7, UPT, UPT, UR6, 0x1, URZ ;  /* 0x0000000106077890 */ /* 0x000fe4000fffe0ff */
[----:B------:R-:W-:Y:S02]  /*1fd0*/  ULEA UR16, UR6, UR4, 0xd ;  /* 0x0000000406107291 */ /* 0x000fe4000f8e68ff */
[----:B------:R-:W-:Y:S02]  /*1fe0*/  UISETP.NE.AND UP0, UPT, UR7, 0xe, UPT ;  /* 0x0000000e0700788c */ /* 0x000fe4000bf05270 */
[----:B------:R-:W-:Y:S02]  /*1ff0*/  UIADD3 UR24, UP1, UPT, UR26, 0x80, URZ ;  /* 0x000000801a187890 */ /* 0x000fe4000ff3e0ff */
[----:B------:R-:W-:Y:S02]  /*2000*/  USEL UR9, URZ, 0x1, UP0 ;  /* 0x00000001ff097887 */ /* 0x000fe40008000000 */
[----:B------:R-:W-:Y:S02]  /*2010*/  USEL UR7, UR7, URZ, UP0 ;  /* 0x000000ff07077287 */ /* 0x000fe40008000000 */
[----:B------:R-:W-:Y:S02]  /*2020*/  ULOP3.LUT UR17, UR17, 0xfefffff8, URZ, 0xc0, !UPT ;  /* 0xfefffff811117892 */ /* 0x000fe4000f8ec0ff */
[----:B------:R-:W-:Y:S01]  /*2030*/  ULEA UR8, UR7, UR4, 0x3 ;  /* 0x0000000407087291 */ /* 0x000fe2000f8e18ff */
[----:B------:R-:W-:Y:S01]  /*2040*/  LOP3.LUT R12, R12, UR9, RZ, 0x3c, !PT ;  /* 0x000000090c0c7c12 */ /* 0x000fe2000f8e3cff */
[----:B------:R-:W-:Y:S02]  /*2050*/  USHF.L.U32 UR18, UR13, 0x6, URZ ;  /* 0x000000060d127899 */ /* 0x000fe400080006ff */
[----:B------:R-:W-:Y:S01]  /*2060*/  UIADD3 UR16, UPT, UPT, UR16, 0xa300, URZ ;  /* 0x0000a30010107890 */ /* 0x000fe2000fffe0ff */
[----:B-1----:R-:W-:Y:S01]  /*2070*/  SHF.L.U32 R0, R12, 0x1f, RZ ;  /* 0x0000001f0c007819 */ /* 0x002fe200000006ff */
[----:B------:R-:W-:Y:S02]  /*2080*/  UIADD3.X UR25, UPT, UPT, URZ, UR27, URZ, UP1, !UPT ;  /* 0x0000001bff197290 */ /* 0x000fe40008ffe4ff */
[----:B------:R-:W-:Y:S01]  /*2090*/  UIADD3 UR22, UP0, UPT, UR26, 0x180, URZ ;  /* 0x000001801a167890 */ /* 0x000fe2000ff1e0ff */
[----:B------:R3:W4:Y:S01]  /*20a0*/  SYNCS.PHASECHK.TRANS64.TRYWAIT P0, [UR8+0x70], R0 ;  /* 0x00007000ff0075a7 */ /* 0x0007220008001108 */
[----:B------:R-:W-:Y:S02]  /*20b0*/  UIMAD UR8, UR6, 0x1400, UR4 ;  /* 0x00001400060878a4 */ /* 0x000fe4000f8e0204 */
[----:B------:R-:W-:Y:S01]  /*20c0*/  UIADD3.X UR23, UPT, UPT, URZ, UR27, URZ, UP0, !UPT ;  /* 0x0000001bff177290 */ /* 0x000fe200087fe4ff */
[----:B------:R-:W-:Y:S01]  /*20d0*/  UMOV UR28, 0x0 ;  /* 0x00000000001c7882 */ /* 0x000fe20000000000 */
[----:B------:R-:W-:Y:S01]  /*20e0*/  UMOV UR29, 0x10000000 ;  /* 0x10000000001d7882 */ /* 0x000fe20000000000 */
[----:B------:R-:W-:Y:S01]  /*20f0*/  UMOV UR19, UR35 ;  /* 0x0000002300137c82 */ /* 0x000fe20008000000 */
[----:B------:R-:W-:Y:S01]  /*2100*/  UMOV UR20, UR36 ;  /* 0x0000002400147c82 */ /* 0x000fe20008000000 */
[----:B------:R-:W-:Y:S01]  /*2110*/  UIADD3 UR8, UPT, UPT, UR8, 0x26300, URZ ;  /* 0x0002630008087890 */ /* 0x000fe2000fffe0ff */
[----:B------:R3:W-:Y:S01]  /*2120*/  UTMALDG.3D.2CTA [UR16], [UR24], desc[UR28] ;  /* 0x00001c10180075b4 */ /* 0x0007e20008211000 */
[----:B------:R-:W-:Y:S01]  /*2130*/  UIADD3 UR13, UPT, UPT, UR13, 0x1, URZ ;  /* 0x000000010d0d7890 */ /* 0x000fe2000fffe0ff */
[----:B------:R-:W-:Y:S01]  /*2140*/  UMOV UR12, UR36 ;  /* 0x00000024000c7c82 */ /* 0x000fe20008000000 */
[----:B------:R-:W-:Y:S01]  /*2150*/  UMOV UR9, UR17 ;  /* 0x0000001100097c82 */ /* 0x000fe20008000000 */
[----:B------:R-:W-:Y:S01]  /*2160*/  UMOV UR10, UR18 ;  /* 0x00000012000a7c82 */ /* 0x000fe20008000000 */
[----:B------:R-:W-:Y:S03]  /*2170*/  UISETP.NE.AND UP0, UPT, UR13, UR14, UPT ;  /* 0x0000000e0d00728c */ /* 0x000fe6000bf05270 */
[----:B------:R3:W-:Y:S01]  /*2180*/  UTMALDG.3D.2CTA [UR8], [UR22], desc[UR28] ;  /* 0x00001c08160075b4 */ /* 0x0007e20008211000 */
[----:B------:R-:W-:Y:S05]  /*2190*/  UMOV UR6, UR7 ;  /* 0x0000000700067c82 */ /* 0x000fea0008000000 */
[----:B---3--:R-:W-:Y:S05]  /*21a0*/  BRA.U UP0, `(.L_x_39) ;  /* 0xfffffffd00487547 */ /* 0x008fea000b83ffff */
.L_x_33:
[C---:B------:R-:W-:Y:S01]  /*21b0*/  LEA R3, R11.reuse, UR4, 0x3 ;  /* 0x000000040b037c11 */ /* 0x040fe2000f8e18ff */
[----:B------:R-:W-:Y:S01]  /*21c0*/  NOP ;  /* 0x0000000000007918 */ /* 0x000fe20000000000 */
[----:B-1----:R-:W-:Y:S02]  /*21d0*/  SHF.L.U32 R0, R10, 0x1f, RZ ;  /* 0x0000001f0a007819 */ /* 0x002fe400000006ff */
[----:B------:R-:W-:Y:S02]  /*21e0*/  LEA R4, R11, UR4, 0x4 ;  /* 0x000000040b047c11 */ /* 0x000fe4000f8e20ff */
[----:B--2-4-:R-:W1:Y:S02]  /*21f0*/  SYNCS.PHASECHK.TRANS64.TRYWAIT P0, [R3+URZ+0x100], R0 ;  /* 0x00010000030075a7 */ /* 0x014e6400080011ff */
[----:B-1----:R-:W-:Y:S05]  /*2200*/  @!P0 BRA `(.L_x_40) ;  /* 0x0000007c00f48947 */ /* 0x002fea0003800000 */
.L_x_129:
[----:B------:R-:W2:Y:S01]  /*2210*/  LDS.128 R4, [R4+0x180] ;  /* 0x0001800004047984 */ /* 0x000ea20000000c00 */
[----:B------:R-:W-:Y:S01]  /*2220*/  UISETP.GE.AND UP0, UPT, UR15, 0x1, UPT ;  /* 0x000000010f00788c */ /* 0x000fe2000bf06270 */
[----:B------:R-:W-:Y:S01]  /*2230*/  @!PT LDS RZ, [RZ] ;  /* 0x00000000fffff984 */ /* 0x000fe20000000800 */
[----:B------:R-:W-:Y:S01]  /*2240*/  @!PT LDS RZ, [RZ] ;  /* 0x00000000fffff984 */ /* 0x000fe20000000800 */
[----:B------:R-:W-:Y:S01]  /*2250*/  @!PT LDS RZ, [RZ] ;  /* 0x00000000fffff984 */ /* 0x000fe20000000800 */
[----:B------:R-:W-:Y:S01]  /*2260*/  @!PT LDS RZ, [RZ] ;  /* 0x00000000fffff984 */ /* 0x000fe20000000800 */
[----:B------:R3:W-:Y:S06]  /*2270*/  MEMBAR.ALL.CTA ;  /* 0x0000000000007992 */ /* 0x0007ec0000008000 */
[----:B---3--:R-:W3:Y:S01]  /*2280*/  FENCE.VIEW.ASYNC.S ;  /* 0x00000000000073c6 */ /* 0x008ee20000000000 */
[----:B--2---:R-:W-:-:S13]  /*2290*/  LOP3.LUT P0, RZ, R6, 0x1, RZ, 0xc0, !PT ;  /* 0x0000000106ff7812 */ /* 0x004fda000780c0ff */
[----:B---3--:R-:W-:Y:S01]  /*22a0*/  VOTEU.ANY UP1, P0 ;  /* 0x0000000000ff7886 */ /* 0x008fe20000020100 */
[----:B------:R-:W-:-:S13]  /*22b0*/  PLOP3.LUT P0, PT, PT, PT, UP1, 0x80, 0x8 ;  /* 0x000000000008781c */ /* 0x000fda0003f0f018 */
[----:B-1----:R-:W-:Y:S02]  /*22c0*/  @P0 LOP3.LUT R0, R5, 0xffff, RZ, 0xc0, !PT ;  /* 0x0000ffff05000812 */ /* 0x002fe400078ec0ff */
[----:B------:R-:W-:Y:S02]  /*22d0*/  @P0 MOV R2, R4 ;  /* 0x0000000400020202 */ /* 0x000fe40000000f00 */
[----:B------:R-:W-:Y:S01]  /*22e0*/  @P0 R2UR UR8, R0 ;  /* 0x00000000000802ca */ /* 0x000fe200000e0000 */
[----:B------:R-:W-:Y:S01]  /*22f0*/  VIADD R0, R3, 0x110 ;  /* 0x0000011003007836 */ /* 0x000fe20000000000 */
[----:B------:R-:W-:Y:S02]  /*2300*/  @P0 SHF.R.U32.HI R4, RZ, 0x10, R5 ;  /* 0x00000010ff040819 */ /* 0x000fe40000011605 */
[----:B------:R-:W-:Y:S02]  /*2310*/  @P0 R2UR UR9, R2 ;  /* 0x00000000020902ca */ /* 0x000fe400000e0000 */
[----:B------:R-:W-:-:S02]  /*2320*/  PRMT R0, RZ, 0x654, R0 ;  /* 0x00000654ff007816 */ /* 0x000fc40000000000 */
[----:B------:R-:W-:Y:S02]  /*2330*/  @P0 R2UR UR6, R4 ;  /* 0x00000000040602ca */ /* 0x000fe400000e0000 */
[----:B------:R1:W-:Y:S03]  /*2340*/  SYNCS.ARRIVE.TRANS64.RED.A1T0 RZ, [R0+URZ], RZ ;  /* 0x000000ff00ff79a7 */ /* 0x0003e600081004ff */
[----:B------:R-:W-:-:S04]  /*2350*/  @UP1 UMOV UR31, UR8 ;  /* 0x00000008001f1c82 */ /* 0x000fc80008000000 */
[----:B------:R-:W-:-:S04]  /*2360*/  @UP1 UMOV UR37, UR9 ;  /* 0x0000000900251c82 */ /* 0x000fc80008000000 */
[----:B------:R-:W-:Y:S01]  /*2370*/  @UP1 UMOV UR36, UR6 ;  /* 0x0000000600241c82 */ /* 0x000fe20008000000 */
[----:B------:R-:W-:Y:S05]  /*2380*/  BRA.U !UP0, `(.L_x_41) ;  /* 0x0000000108d47547 */ /* 0x000fea000b800000 */
[----:B------:R-:W2:Y:S01]  /*2390*/  LDCU.128 UR16, c[0x0][0xb10] ;  /* 0x00016200ff1077ac */ /* 0x000ea20008000c00 */
[----:B------:R-:W3:Y:S01]  /*23a0*/  LDCU UR14, c[0x0][0xb20] ;  /* 0x00016400ff0e77ac */ /* 0x000ee20008000800 */
[----:B------:R-:W4:Y:S01]  /*23b0*/  LDCU UR20, c[0x0][0xb0c] ;  /* 0x00016180ff1477ac */ /* 0x000f220008000800 */
[----:B------:R-:W1:Y:S01]  /*23c0*/  LDCU.64 UR10, c[0x0][0xb28] ;  /* 0x00016500ff0a77ac */ /* 0x000e620008000a00 */
[----:B------:R-:W-:Y:S02]  /*23d0*/  UISETP.NE.AND UP3, UPT, UR15, 0x1, UPT ;  /* 0x000000010f00788c */ /* 0x000fe4000bf65270 */
[----:B--2---:R-:W-:Y:S02]  /*23e0*/  UIMAD.WIDE.U32 UR12, UR38, UR19, URZ ;  /* 0x00000013260c72a5 */ /* 0x004fe4000f8e00ff */
[----:B------:R-:W-:Y:S02]  /*23f0*/  UIMAD.WIDE.U32 UR8, UR39, UR16, URZ ;  /* 0x00000010270872a5 */ /* 0x000fe4000f8e00ff */
[----:B------:R-:W-:-:S02]  /*2400*/  UISETP.NE.AND UP0, UPT, UR18, 0x1, UPT ;  /* 0x000000011200788c */ /* 0x000fc4000bf05270 */
[----:B------:R-:W-:Y:S01]  /*2410*/  UIMAD.WIDE.U32 UR24, UR31, UR19, URZ ;  /* 0x000000131f1872a5 */ /* 0x000fe2000f8e00ff */
[----:B------:R-:W-:Y:S02]  /*2420*/  UMOV UR12, UR13 ;  /* 0x0000000d000c7c82 */ /* 0x000fe40008000000 */
[----:B------:R-:W-:Y:S01]  /*2430*/  UMOV UR8, UR9 ;  /* 0x0000000900087c82 */ /* 0x000fe20008000000 */
[----:B---3--:R-:W-:Y:S02]  /*2440*/  USHF.R.U32.HI UR12, URZ, UR14, UR12 ;  /* 0x0000000eff0c7299 */ /* 0x008fe4000801160c */
[----:B------:R-:W-:Y:S02]  /*2450*/  USHF.R.U32.HI UR9, URZ, UR17, UR8 ;  /* 0x00000011ff097299 */ /* 0x000fe40008011608 */
[----:B----4-:R-:W-:Y:S02]  /*2460*/  UISETP.NE.AND UP2, UPT, UR20, 0x1, UPT ;  /* 0x000000011400788c */ /* 0x010fe4000bf45270 */
[----:B------:R-:W-:-:S02]  /*2470*/  USEL UR8, UR38, UR12, !UP0 ;  /* 0x0000000c26087287 */ /* 0x000fc4000c000000 */
[----:B------:R-:W-:Y:S02]  /*2480*/  USEL UR9, UR39, UR9, !UP2 ;  /* 0x0000000927097287 */ /* 0x000fe4000d000000 */
[----:B-1----:R-:W-:Y:S01]  /*2490*/  UIMAD.WIDE.U32 UR12, UR8, UR10, URZ ;  /* 0x0000000a080c72a5 */ /* 0x002fe2000f8e00ff */
[----:B------:R-:W-:Y:S01]  /*24a0*/  UMOV UR6, UR25 ;  /* 0x0000001900067c82 */ /* 0x000fe20008000000 */
[----:B------:R-:W-:Y:S02]  /*24b0*/  UIMAD.WIDE.U32 UR22, UR37, UR16, URZ ;  /* 0x00000010251672a5 */ /* 0x000fe4000f8e00ff */
[----:B------:R-:W-:-:S03]  /*24c0*/  UIMAD.WIDE.U32 UR24, UR9, UR10, URZ ;  /* 0x0000000a091872a5 */ /* 0x000fc6000f8e00ff */
[----:B------:R-:W-:Y:S01]  /*24d0*/  UMOV UR12, UR13 ;  /* 0x0000000d000c7c82 */ /* 0x000fe20008000000 */
[----:B------:R-:W-:Y:S02]  /*24e0*/  USHF.R.U32.HI UR6, URZ, UR14, UR6 ;  /* 0x0000000eff067299 */ /* 0x000fe40008011606 */
[----:B------:R-:W-:Y:S01]  /*24f0*/  @UP3 USHF.R.U32.HI UR8, URZ, UR11, UR12 ;  /* 0x0000000bff083299 */ /* 0x000fe2000801160c */
[----:B------:R-:W-:Y:S01]  /*2500*/  UMOV UR22, UR23 ;  /* 0x0000001700167c82 */ /* 0x000fe20008000000 */
[----:B------:R-:W-:Y:S01]  /*2510*/  UMOV UR24, UR25 ;  /* 0x0000001900187c82 */ /* 0x000fe20008000000 */
[----:B------:R-:W-:Y:S02]  /*2520*/  USHF.R.U32.HI UR17, URZ, UR17, UR22 ;  /* 0x00000011ff117299 */ /* 0x000fe40008011616 */
[----:B------:R-:W-:Y:S02]  /*2530*/  USEL UR6, UR31, UR6, !UP0 ;  /* 0x000000061f067287 */ /* 0x000fe4000c000000 */
[----:B------:R-:W-:-:S02]  /*2540*/  @UP3 USHF.R.U32.HI UR9, URZ, UR11, UR24 ;  /* 0x0000000bff093299 */ /* 0x000fc40008011618 */
[----:B------:R-:W-:Y:S02]  /*2550*/  UIMAD UR12, UR15, UR8, URZ ;  /* 0x000000080f0c72a4 */ /* 0x000fe4000f8e02ff */
[----:B------:R-:W-:Y:S02]  /*2560*/  USEL UR8, UR37, UR17, !UP2 ;  /* 0x0000001125087287 */ /* 0x000fe4000d000000 */
[----:B------:R-:W-:Y:S02]  /*2570*/  UIMAD UR14, UR15, UR9, URZ ;  /* 0x000000090f0e72a4 */ /* 0x000fe4000f8e02ff */
[----:B------:R-:W-:Y:S02]  /*2580*/  UISETP.GE.AND UP0, UPT, UR6, UR12, UPT ;  /* 0x0000000c0600728c */ /* 0x000fe4000bf06270 */
[----:B------:R-:W-:Y:S02]  /*2590*/  UIMAD.WIDE.U32 UR12, UR6, UR10, URZ ;  /* 0x0000000a060c72a5 */ /* 0x000fe4000f8e00ff */
[----:B------:R-:W-:-:S02]  /*25a0*/  UISETP.GE.OR UP0, UPT, UR8, UR14, UP0 ;  /* 0x0000000e0800728c */ /* 0x000fc40008706670 */
[----:B------:R-:W-:Y:S02]  /*25b0*/  UIMAD.WIDE.U32 UR16, UR8, UR10, URZ ;  /* 0x0000000a081072a5 */ /* 0x000fe4000f8e00ff */
[----:B------:R-:W-:Y:S01]  /*25c0*/  UIADD3 UR14, UPT, UPT, -UR8, URZ, URZ ;  /* 0x000000ff080e7290 */ /* 0x000fe2000fffe1ff */
[----:B------:R-:W-:Y:S01]  /*25d0*/  UMOV UR12, UR13 ;  /* 0x0000000d000c7c82 */ /* 0x000fe20008000000 */
[----:B------:R-:W-:Y:S02]  /*25e0*/  UIADD3 UR13, UPT, UPT, -UR6, URZ, URZ ;  /* 0x000000ff060d7290 */ /* 0x000fe4000fffe1ff */
[----:B------:R-:W-:-:S03]  /*25f0*/  USHF.R.U32.HI UR12, URZ, UR11, UR12 ;  /* 0x0000000bff0c7299 */ /* 0x000fc6000801160c */
[----:B------:R-:W-:Y:S01]  /*2600*/  @!UP0 UMOV UR10, UR17 ;  /* 0x00000011000a8c82 */ /* 0x000fe20008000000 */
[----:B------:R-:W-:Y:S02]  /*2610*/  UIMAD UR13, UR18, UR13, UR31 ;  /* 0x0000000d120d72a4 */ /* 0x000fe4000f8e021f */
[----:B------:R-:W-:Y:S02]  /*2620*/  USEL UR12, UR6, UR12, !UP3 ;  /* 0x0000000c060c7287 */ /* 0x000fe4000d800000 */
[----:B------:R-:W-:Y:S02]  /*2630*/  @!UP0 USHF.R.U32.HI UR10, URZ, UR11, UR10 ;  /* 0x0000000bff0a8299 */ /* 0x000fe4000801160a */
[----:B------:R-:W-:Y:S02]  /*2640*/  UIADD3 UR11, UPT, UPT, -UR12, URZ, URZ ;  /* 0x000000ff0c0b7290 */ /* 0x000fe4000fffe1ff */
[----:B------:R-:W-:Y:S02]  /*2650*/  @!UP0 USEL UR10, UR8, UR10, !UP3 ;  /* 0x0000000a080a8287 */ /* 0x000fe4000d800000 */
[----:B------:R-:W-:-:S02]  /*2660*/  UIMAD UR11, UR15, UR11, UR6 ;  /* 0x0000000b0f0b72a4 */ /* 0x000fc4000f8e0206 */
[----:B------:R-:W-:Y:S02]  /*2670*/  @!UP0 UIADD3 UR12, UPT, UPT, UR12, -UR10, URZ ;  /* 0x8000000a0c0c8290 */ /* 0x000fe4000fffe0ff */
[----:B------:R-:W-:Y:S02]  /*2680*/  @!UP0 UIMAD UR10, UR11, UR9, UR10 ;  /* 0x000000090b0a82a4 */ /* 0x000fe4000f8e020a */
[----:B------:R-:W-:Y:S02]  /*2690*/  @!UP0 UIMAD UR6, UR15, UR12, UR8 ;  /* 0x0000000c0f0682a4 */ /* 0x000fe4000f8e0208 */
[----:B------:R-:W-:Y:S02]  /*26a0*/  UIMAD UR9, UR20, UR14, UR37 ;  /* 0x0000000e140972a4 */ /* 0x000fe4000f8e0225 */
[----:B------:R-:W-:Y:S01]  /*26b0*/  UIMAD UR31, UR6, UR18, UR13 ;  /* 0x00000012061f72a4 */ /* 0x000fe2000f8e020d */
[----:B------:R-:W-:Y:S02]  /*26c0*/  @!UP0 UMOV UR8, UR10 ;  /* 0x0000000a00088c82 */ /* 0x000fe40008000000 */
[----:B------:R-:W-:-:S12]  /*26d0*/  UIMAD UR37, UR8, UR20, UR9 ;  /* 0x00000014082572a4 */ /* 0x000fd8000f8e0209 */
.L_x_41:
[----:B------:R-:W2:Y:S02]  /*26e0*/  LDCU UR6, c[0x0][0xb30] ;  /* 0x00016600ff0677ac */ /* 0x000ea40008000800 */
[----:B--2---:R-:W-:-:S09]  /*26f0*/  UISETP.NE.AND UP0, UPT, UR6, 0x1, UPT ;  /* 0x000000010600788c */ /* 0x004fd2000bf05270 */
[----:B------:R-:W-:Y:S05]  /*2700*/  BRA.U UP0, `(.L_x_42) ;  /* 0x0000000100447547 */ /* 0x000fea000b800000 */
[----:B------:R-:W2:Y:S01]  /*2710*/  LDCU.128 UR16, c[0x0][0xb10] ;  /* 0x00016200ff1077ac */ /* 0x000ea20008000c00 */
[----:B------:R-:W3:Y:S01]  /*2720*/  LDCU UR12, c[0x0][0xb0c] ;  /* 0x00016180ff0c77ac */ /* 0x000ee20008000800 */
[----:B------:R-:W4:Y:S01]  /*2730*/  LDCU UR13, c[0x0][0xb20] ;  /* 0x00016400ff0d77ac */ /* 0x000f220008000800 */
[----:B--2---:R-:W-:Y:S02]  /*2740*/  UIMAD.WIDE.U32 UR10, UR37, UR16, URZ ;  /* 0x00000010250a72a5 */ /* 0x004fe4000f8e00ff */
[----:B------:R-:W-:Y:S02]  /*2750*/  UIMAD.WIDE.U32 UR8, UR31, UR19, URZ ;  /* 0x000000131f0872a5 */ /* 0x000fe4000f8e00ff */
[----:B---3--:R-:W-:Y:S02]  /*2760*/  UISETP.NE.AND UP2, UPT, UR12, 0x1, UPT ;  /* 0x000000010c00788c */ /* 0x008fe4000bf45270 */
[----:B------:R-:W-:Y:S01]  /*2770*/  UISETP.NE.AND UP0, UPT, UR18, 0x1, UPT ;  /* 0x000000011200788c */ /* 0x000fe2000bf05270 */
[----:B------:R-:W-:-:S02]  /*2780*/  UMOV UR10, UR11 ;  /* 0x0000000b000a7c82 */ /* 0x000fc40008000000 */
[----:B------:R-:W-:Y:S01]  /*2790*/  UMOV UR6, UR9 ;  /* 0x0000000900067c82 */ /* 0x000fe20008000000 */
[----:B------:R-:W-:Y:S02]  /*27a0*/  USHF.R.U32.HI UR17, URZ, UR17, UR10 ;  /* 0x00000011ff117299 */ /* 0x000fe4000801160a */
[----:B----4-:R-:W-:Y:S02]  /*27b0*/  USHF.R.U32.HI UR6, URZ, UR13, UR6 ;  /* 0x0000000dff067299 */ /* 0x010fe40008011606 */
[----:B------:R-:W-:Y:S02]  /*27c0*/  USEL UR8, UR37, UR17, !UP2 ;  /* 0x0000001125087287 */ /* 0x000fe4000d000000 */
[----:B------:R-:W-:-:S04]  /*27d0*/  USEL UR6, UR31, UR6, !UP0 ;  /* 0x000000061f067287 */ /* 0x000fc8000c000000 */
[----:B------:R-:W-:Y:S02]  /*27e0*/  UIADD3 UR9, UPT, UPT, UR8, -UR6, URZ ;  /* 0x8000000608097290 */ /* 0x000fe4000fffe0ff */
[----:B------:R-:W-:Y:S02]  /*27f0*/  UIADD3 UR6, UPT, UPT, -UR8, UR6, URZ ;  /* 0x0000000608067290 */ /* 0x000fe4000fffe1ff */
[----:B------:R-:W-:Y:S02]  /*2800*/  UIMAD UR31, UR9, UR18, UR31 ;  /* 0x00000012091f72a4 */ /* 0x000fe4000f8e021f */
[----:B------:R-:W-:-:S12]  /*2810*/  UIMAD UR37, UR6, UR12, UR37 ;  /* 0x0000000c062572a4 */ /* 0x000fd8000f8e0225 */
.L_x_42:
[----:B------:R-:W-:Y:S01]  /*2820*/  VIADD R11, R11, 0x1 ;  /* 0x000000010b0b7836 */ /* 0x000fe20000000000 */
[----:B------:R-:W-:Y:S01]  /*2830*/  PLOP3.LUT P1, PT, PT, PT, PT, 0x80, 0x8 ;  /* 0x000000000008781c */ /* 0x000fe20003f2f070 */
[----:B------:R-:W-:Y:S02]  /*2840*/  UIADD3 UR46, UPT, UPT, UR37, UR58, URZ ;  /* 0x0000003a252e7290 */ /* 0x000fe4000fffe0ff */
[----:B------:R-:W-:Y:S01]  /*2850*/  UIADD3 UR47, UPT, UPT, UR31, UR59, URZ ;  /* 0x0000003b1f2f7290 */ /* 0x000fe2000fffe0ff */
[----:B------:R-:W-:-:S04]  /*2860*/  ISETP.NE.AND P0, PT, R11, 0x2, PT ;  /* 0x000000020b00780c */ /* 0x000fc80003f05270 */
[----:B-1----:R-:W-:Y:S02]  /*2870*/  SEL R0, RZ, 0x1, P0 ;  /* 0x00000001ff007807 */ /* 0x002fe40000000000 */
[----:B------:R-:W-:Y:S02]  /*2880*/  SEL R11, R11, RZ, P0 ;  /* 0x000000ff0b0b7207 */ /* 0x000fe40000000000 */
[----:B------:R-:W-:Y:S01]  /*2890*/  LOP3.LUT R10, R10, R0, RZ, 0x3c, !PT ;  /* 0x000000000a0a7212 */ /* 0x000fe200078e3cff */
[----:B------:R-:W-:Y:S06]  /*28a0*/  BRA.U UP1, `(.L_x_43) ;  /* 0xfffffff101307547 */ /* 0x000fec000b83ffff */
[----:B------:R-:W-:Y:S01]  /*28b0*/  UIADD3 UR8, UPT, UPT, UR4, 0x70, URZ ;  /* 0x0000007004087890 */ /* 0x000fe2000fffe0ff */
[----:B------:R-:W-:-:S03]  /*28c0*/  SHF.L.U32 R2, R12, 0x1f, RZ ;  /* 0x0000001f0c027819 */ /* 0x000fc600000006ff */
[----:B------:R-:W-:-:S09]  /*28d0*/  ULEA UR4, UR7, UR8, 0x3 ;  /* 0x0000000807047291 */ /* 0x000fd2000f8e18ff */
[----:B------:R-:W1:Y:S02]  /*28e0*/  SYNCS.PHASECHK.TRANS64.TRYWAIT P0, [UR4], R2 ;  /* 0x00000002ff0075a7 */ /* 0x000e640008001104 */
[----:B-1----:R-:W-:Y:S05]  /*28f0*/  @!P0 BRA `(.L_x_44) ;  /* 0x00000078004c8947 */ /* 0x002fea0003800000 */
.L_x_131:
[----:B------:R-:W-:-:S04]  /*2900*/  UIADD3 UR4, UPT, UPT, UR7, 0x1, URZ ;  /* 0x0000000107047890 */ /* 0x000fc8000fffe0ff */
[----:B------:R-:W-:-:S04]  /*2910*/  UISETP.NE.AND UP0, UPT, UR4, 0xe, UPT ;  /* 0x0000000e0400788c */ /* 0x000fc8000bf05270 */
[----:B------:R-:W-:Y:S02]  /*2920*/  USEL UR6, URZ, 0x1, UP0 ;  /* 0x00000001ff067887 */ /* 0x000fe40008000000 */
[----:B------:R-:W-:-:S04]  /*2930*/  USEL UR4, UR4, URZ, UP0 ;  /* 0x000000ff04047287 */ /* 0x000fc80008000000 */
[----:B------:R-:W-:Y:S01]  /*2940*/  ULEA UR5, UR4, UR8, 0x3 ;  /* 0x0000000804057291 */ /* 0x000fe2000f8e18ff */
[----:B-1----:R-:W-:-:S04]  /*2950*/  LOP3.LUT R2, R12, UR6, RZ, 0x3c, !PT ;  /* 0x000000060c027c12 */ /* 0x002fc8000f8e3cff */
[----:B------:R-:W-:-:S04]  /*2960*/  SHF.L.U32 R3, R2, 0x1f, RZ ;  /* 0x0000001f02037819 */ /* 0x000fc800000006ff */
[----:B------:R-:W1:Y:S02]  /*2970*/  SYNCS.PHASECHK.TRANS64.TRYWAIT P0, [UR5], R3 ;  /* 0x00000003ff0075a7 */ /* 0x000e640008001105 */
[----:B-1----:R-:W-:Y:S05]  /*2980*/  @!P0 BRA `(.L_x_45) ;  /* 0x0000007800408947 */ /* 0x002fea0003800000 */
.L_x_133:
[----:B------:R-:W-:-:S04]  /*2990*/  UIADD3 UR4, UPT, UPT, UR4, 0x1, URZ ;  /* 0x0000000104047890 */ /* 0x000fc8000fffe0ff */
[----:B------:R-:W-:-:S04]  /*29a0*/  UISETP.NE.AND UP0, UPT, UR4, 0xe, UPT ;  /* 0x0000000e0400788c */ /* 0x000fc8000bf05270 */
[----:B------:R-:W-:Y:S02]  /*29b0*/  USEL UR6, URZ, 0x1, UP0 ;  /* 0x00000001ff067887 */ /* 0x000fe40008000000 */
[----:B------:R-:W-:-:S04]  /*29c0*/  USEL UR4, UR4, URZ, UP0 ;  /* 0x000000ff04047287 */ /* 0x000fc80008000000 */
[----:B------:R-:W-:Y:S01]  /*29d0*/  ULEA UR5, UR4, UR8, 0x3 ;  /* 0x0000000804057291 */ /* 0x000fe2000f8e18ff */
[----:B------:R-:W-:-:S04]  /*29e0*/  LOP3.LUT R2, R2, UR6, RZ, 0x3c, !PT ;  /* 0x0000000602027c12 */ /* 0x000fc8000f8e3cff */
[----:B-1----:R-:W-:-:S04]  /*29f0*/  SHF.L.U32 R3, R2, 0x1f, RZ ;  /* 0x0000001f02037819 */ /* 0x002fc800000006ff */
[----:B------:R-:W1:Y:S02]  /*2a00*/  SYNCS.PHASECHK.TRANS64.TRYWAIT P0, [UR5], R3 ;  /* 0x00000003ff0075a7 */ /* 0x000e640008001105 */
[----:B-1----:R-:W-:Y:S05]  /*2a10*/  @!P0 BRA `(.L_x_46) ;  /* 0x0000007800348947 */ /* 0x002fea0003800000 */
.L_x_135:
        /* <DEDUP_REMOVED lines=9> */
.L_x_137:
        /* <DEDUP_REMOVED lines=9> */
.L_x_139:
        /* <DEDUP_REMOVED lines=9> */
.L_x_141:
        /* <DEDUP_REMOVED lines=9> */
.L_x_143:
        /* <DEDUP_REMOVED lines=9> */
.L_x_145:
        /* <DEDUP_REMOVED lines=9> */
.L_x_147:
        /* <DEDUP_REMOVED lines=9> */
.L_x_149:
        /* <DEDUP_REMOVED lines=9> */
.L_x_151:
        /* <DEDUP_REMOVED lines=9> */
.L_x_153:
        /* <DEDUP_REMOVED lines=9> */
.L_x_155:
[----:B------:R-:W-:-:S04]  /*2fc0*/  UIADD3 UR4, UPT, UPT, UR4, 0x1, URZ ;  /* 0x0000000104047890 */ /* 0x000fc8000fffe0ff */
[----:B------:R-:W-:-:S04]  /*2fd0*/  UISETP.NE.AND UP0, UPT, UR4, 0xe, UPT ;  /* 0x0000000e0400788c */ /* 0x000fc8000bf05270 */
[----:B------:R-:W-:Y:S02]  /*2fe0*/  USEL UR5, URZ, 0x1, UP0 ;  /* 0x00000001ff057887 */ /* 0x000fe40008000000 */
[----:B------:R-:W-:-:S04]  /*2ff0*/  USEL UR4, UR4, URZ, UP0 ;  /* 0x000000ff04047287 */ /* 0x000fc80008000000 */
[----:B------:R-:W-:Y:S01]  /*3000*/  ULEA UR4, UR4, UR8, 0x3 ;  /* 0x0000000804047291 */ /* 0x000fe2000f8e18ff */
[----:B------:R-:W-:-:S04]  /*3010*/  LOP3.LUT R2, R2, UR5, RZ, 0x3c, !PT ;  /* 0x0000000502027c12 */ /* 0x000fc8000f8e3cff */
[----:B------:R-:W-:Y:S01]  /*3020*/  SHF.L.U32 R2, R2, 0x1f, RZ ;  /* 0x0000001f02027819 */ /* 0x000fe200000006ff */
[----:B-1----:R-:W-:-:S07]  /*3030*/  IMAD.U32 R0, RZ, RZ, UR4 ;  /* 0x00000004ff007e24 */ /* 0x002fce000f8e00ff */
.L_x_57:
[----:B-1----:R1:W2:Y:S02]  /*3040*/  SYNCS.PHASECHK.TRANS64.TRYWAIT P0, [R0+URZ], R2 ;  /* 0x00000002000075a7 */ /* 0x0022a400080011ff */
[----:B--2---:R-:W-:Y:S05]  /*3050*/  @!P0 NANOSLEEP.SYNCS 0x989680 ;  /* 0x009896800000895d */ /* 0x004fea0003900000 */
[----:B------:R-:W2:Y:S02]  /*3060*/  @!P0 SYNCS.PHASECHK.TRANS64 P0, [R0+URZ], R2 ;  /* 0x00000002000085a7 */ /* 0x000ea400080010ff */
[----:B--2---:R-:W-:Y:S05]  /*3070*/  @P0 EXIT ;  /* 0x000000000000094d */ /* 0x004fea0003800000 */
[----:B------:R-:W-:Y:S05]  /*3080*/  BRA `(.L_x_57) ;  /* 0xfffffffc00ec7947 */ /* 0x000fea000383ffff */
.L_x_23:
[----:B------:R-:W-:-:S04]  /*3090*/  UISETP.NE.AND UP0, UPT, UR5, URZ, UPT ;  /* 0x000000ff0500728c */ /* 0x000fc8000bf05270 */
[----:B------:R-:W-:-:S09]  /*30a0*/  UISETP.NE.OR UP0, UPT, UR14, 0x1, UP0 ;  /* 0x000000010e00788c */ /* 0x000fd20008705670 */
[----:B------:R-:W-:Y:S05]  /*30b0*/  BRA.U UP0, `(.L_x_58) ;  /* 0x0000000500487547 */ /* 0x000fea000b800000 */
[----:B------:R-:W-:Y:S01]  /*30c0*/  UMOV UR6, 0x400 ;  /* 0x0000040000067882 */ /* 0x000fe20000000000 */
[----:B------:R-:W-:Y:S01]  /*30d0*/  ISETP.GE.U32.AND P2, PT, R0, 0x2, PT ;  /* 0x000000020000780c */ /* 0x000fe20003f46070 */
[----:B------:R-:W-:Y:S01]  /*30e0*/  IMAD.MOV.U32 R12, RZ, RZ, 0x1 ;  /* 0x00000001ff0c7424 */ /* 0x000fe200078e00ff */
[----:B------:R-:W-:Y:S02]  /*30f0*/  CS2R R10, SRZ ;  /* 0x00000000000a7805 */ /* 0x000fe4000001ff00 */
[----:B------:R-:W-:Y:S01]  /*3100*/  CS2R R8, SRZ ;  /* 0x0000000000087805 */ /* 0x000fe2000001ff00 */
[----:B------:R-:W-:-:S03]  /*3110*/  ULEA UR6, UR5, UR6, 0x18 ;  /* 0x0000000605067291 */ /* 0x000fc6000f8ec0ff */
[----:B------:R-:W-:-:S09]  /*3120*/  UMOV UR5, URZ ;  /* 0x000000ff00057c82 */ /* 0x000fd20008000000 */
.L_x_62:
[----:B------:R-:W-:Y:S02]  /*3130*/  LEA R2, R8, UR6, 0x3 ;  /* 0x0000000608027c11 */ /* 0x000fe4000f8e18ff */
[----:B------:R-:W-:-:S03]  /*3140*/  SHF.L.U32 R4, R9, 0x1f, RZ ;  /* 0x0000001f09047819 */ /* 0x000fc600000006ff */
[----:B------:R-:W-:Y:S01]  /*3150*/  VIADD R5, R2, 0x160 ;  /* 0x0000016002057836 */ /* 0x000fe20000000000 */
[----:B------:R-:W1:Y:S02]  /*3160*/  SYNCS.PHASECHK.TRANS64.TRYWAIT P0, [R2+URZ+0x150], R4 ;  /* 0x00015004020075a7 */ /* 0x000e6400080011ff */
[----:B-1----:R-:W-:Y:S05]  /*3170*/  @!P0 BRA `(.L_x_59) ;  /* 0x0000007400648947 */ /* 0x002fea0003800000 */
.L_x_156:
[----:B------:R-:W-:Y:S01]  /*3180*/  ULEA UR4, UR5, UR6, 0x3 ;  /* 0x0000000605047291 */ /* 0x000fe2000f8e18ff */
[----:B-1----:R-:W-:Y:S01]  /*3190*/  PRMT R2, RZ, 0x654, R5 ;  /* 0x00000654ff027816 */ /* 0x002fe20000000005 */
[----:B------:R-:W-:Y:S01]  /*31a0*/  @!P2 IMAD.MOV.U32 R4, RZ, RZ, 0x10 ;  /* 0x00000010ff04a424 */ /* 0x000fe200078e00ff */
[----:B------:R-:W-:Y:S01]  /*31b0*/  SHF.L.U32 R5, R12, 0x1f, RZ ;  /* 0x0000001f0c057819 */ /* 0x000fe200000006ff */
[----:B------:R-:W-:Y:S01]  /*31c0*/  UIADD3 UR7, UPT, UPT, UR4, 0x100, URZ ;  /* 0x0000010004077890 */ /* 0x000fe2000fffe0ff */
[----:B------:R1:W-:Y:S05]  /*31d0*/  SYNCS.ARRIVE.TRANS64.RED.A1T0 RZ, [R2+URZ], RZ ;  /* 0x000000ff02ff79a7 */ /* 0x0003ea00081004ff */
[----:B------:R-:W-:Y:S01]  /*31e0*/  IMAD.U32 R6, RZ, RZ, UR7 ;  /* 0x00000007ff067e24 */ /* 0x000fe2000f8e00ff */
[----:B------:R-:W2:Y:S04]  /*31f0*/  SYNCS.PHASECHK.TRANS64.TRYWAIT P0, [UR4+0x110], R5 ;  /* 0x00011005ff0075a7 */ /* 0x000ea80008001104 */
[----:B------:R-:W-:Y:S01]  /*3200*/  PRMT R6, R0, 0x654, R6 ;  /* 0x0000065400067816 */ /* 0x000fe20000000006 */
[----:B-12---:R-:W-:Y:S06]  /*3210*/  @!P0 BRA `(.L_x_60) ;  /* 0x0000007400508947 */ /* 0x006fec0003800000 */
.L_x_158:
[----:B------:R-:W-:Y:S01]  /*3220*/  ULEA UR8, UR5, UR6, 0x4 ;  /* 0x0000000605087291 */ /* 0x000fe2000f8e20ff */
[----:B------:R-:W-:Y:S01]  /*3230*/  SEL R3, R6, R3, !P2 ;  /* 0x0000000306037207 */ /* 0x000fe20005000000 */
[----:B------:R-:W-:Y:S01]  /*3240*/  UIADD3 UR9, UPT, UPT, UR4, 0x100, URZ ;  /* 0x0000010004097890 */ /* 0x000fe2000fffe0ff */
[----:B-1----:R-:W-:Y:S01]  /*3250*/  LEA R2, R11, UR6, 0x3 ;  /* 0x000000060b027c11 */ /* 0x002fe2000f8e18ff */
[----:B------:R-:W-:Y:S01]  /*3260*/  UIADD3 UR8, UPT, UPT, UR8, 0x180, URZ ;  /* 0x0000018008087890 */ /* 0x000fe2000fffe0ff */
[----:B------:R1:W-:Y:S01]  /*3270*/  @!P2 SYNCS.ARRIVE.TRANS64.RED RZ, [R3+URZ], R4 ;  /* 0x0000000403ffa9a7 */ /* 0x0003e200080004ff */
[----:B------:R-:W-:Y:S01]  /*3280*/  UIADD3 UR4, UPT, UPT, UR5, 0x1, URZ ;  /* 0x0000000105047890 */ /* 0x000fe2000fffe0ff */
[----:B------:R-:W-:-:S03]  /*3290*/  VIADD R8, R8, 0x1 ;  /* 0x0000000108087836 */ /* 0x000fc60000000000 */
[----:B------:R-:W-:Y:S02]  /*32a0*/  UISETP.NE.AND UP0, UPT, UR4, 0x2, UPT ;  /* 0x000000020400788c */ /* 0x000fe4000bf05270 */
[----:B------:R-:W-:Y:S01]  /*32b0*/  ISETP.NE.AND P0, PT, R8, 0x2, PT ;  /* 0x000000020800780c */ /* 0x000fe20003f05270 */
[----:B------:R-:W-:Y:S06]  /*32c0*/  UGETNEXTWORKID.BROADCAST [UR8], [UR9] ;  /* 0x00000000080073ca */ /* 0x000fec0008000100 */
[----:B------:R-:W-:Y:S02]  /*32d0*/  USEL UR7, URZ, 0x1, UP0 ;  /* 0x00000001ff077887 */ /* 0x000fe40008000000 */
[----:B------:R-:W-:-:S04]  /*32e0*/  USEL UR5, UR4, URZ, UP0 ;  /* 0x000000ff04057287 */ /* 0x000fc80008000000 */
[----:B------:R-:W-:Y:S02]  /*32f0*/  LOP3.LUT R12, R12, UR7, RZ, 0x3c, !PT ;  /* 0x000000070c0c7c12 */ /* 0x000fe4000f8e3cff */
[----:B-1----:R-:W-:-:S04]  /*3300*/  SHF.L.U32 R4, R10, 0x1f, RZ ;  /* 0x0000001f0a047819 */ /* 0x002fc800000006ff */
[----:B------:R-:W1:Y:S02]  /*3310*/  SYNCS.PHASECHK.TRANS64.TRYWAIT P1, [R2+URZ+0x100], R4 ;  /* 0x00010004020075a7 */ /* 0x000e6400080211ff */
[----:B-1----:R-:W-:Y:S05]  /*3320*/  @!P1 BRA `(.L_x_61) ;  /* 0x0000007400249947 */ /* 0x002fea0003800000 */
.L_x_159:
[C---:B-1----:R-:W-:Y:S01]  /*3330*/  LEA R4, R11.reuse, UR6, 0x4 ;  /* 0x000000060b047c11 */ /* 0x042fe2000f8e20ff */
[----:B------:R-:W-:Y:S01]  /*3340*/  VIADD R2, R2, 0x110 ;  /* 0x0000011002027836 */ /* 0x000fe20000000000 */
[----:B------:R-:W-:Y:S01]  /*3350*/  SEL R8, R8, RZ, P0 ;  /* 0x000000ff08087207 */ /* 0x000fe20000000000 */
[----:B------:R-:W-:-:S03]  /*3360*/  VIADD R11, R11, 0x1 ;  /* 0x000000010b0b7836 */ /* 0x000fc60000000000 */
[----:B------:R-:W1:Y:S01]  /*3370*/  LDS.128 R4, [R4+0x180] ;  /* 0x0001800004047984 */ /* 0x000e620000000c00 */
[----:B------:R-:W-:Y:S02]  /*3380*/  PRMT R2, RZ, 0x654, R2 ;  /* 0x00000654ff027816 */ /* 0x000fe40000000002 */
[C---:B------:R-:W-:Y:S01]  /*3390*/  ISETP.NE.AND P1, PT, R11.reuse, 0x2, PT ;  /* 0x000000020b00780c */ /* 0x040fe20003f25270 */
[----:B------:R-:W-:Y:S01]  /*33a0*/  @!PT LDS RZ, [RZ] ;  /* 0x00000000fffff984 */ /* 0x000fe20000000800 */
[----:B------:R-:W-:Y:S01]  /*33b0*/  @!PT LDS RZ, [RZ] ;  /* 0x00000000fffff984 */ /* 0x000fe20000000800 */
[----:B------:R-:W-:Y:S01]  /*33c0*/  @!PT LDS RZ, [RZ] ;  /* 0x00000000fffff984 */ /* 0x000fe20000000800 */
[----:B------:R-:W-:Y:S01]  /*33d0*/  @!PT LDS RZ, [RZ] ;  /* 0x00000000fffff984 */ /* 0x000fe20000000800 */
[----:B------:R2:W-:Y:S06]  /*33e0*/  MEMBAR.ALL.CTA ;  /* 0x0000000000007992 */ /* 0x0005ec0000008000 */
[----:B--2---:R-:W2:Y:S01]  /*33f0*/  FENCE.VIEW.ASYNC.S ;  /* 0x00000000000073c6 */ /* 0x004ea20000000000 */
[----:B------:R-:W-:Y:S01]  /*3400*/  SEL R11, R11, RZ, P1 ;  /* 0x000000ff0b0b7207 */ /* 0x000fe20000800000 */
[----:B--2---:R2:W-:Y:S01]  /*3410*/  SYNCS.ARRIVE.TRANS64.RED.A1T0 RZ, [R2+URZ], RZ ;  /* 0x000000ff02ff79a7 */ /* 0x0045e200081004ff */
[----:B-1----:R-:W-:-:S02]  /*3420*/  LOP3.LUT P3, RZ, R6, 0x1, RZ, 0xc0, !PT ;  /* 0x0000000106ff7812 */ /* 0x002fc4000786c0ff */
[----:B------:R-:W-:-:S04]  /*3430*/  SEL R4, RZ, 0x1, P1 ;  /* 0x00000001ff047807 */ /* 0x000fc80000800000 */
[----:B------:R-:W-:Y:S02]  /*3440*/  LOP3.LUT R10, R10, R4, RZ, 0x3c, !PT ;  /* 0x000000040a0a7212 */ /* 0x000fe400078e3cff */
[----:B--2---:R-:W-:-:S04]  /*3450*/  SEL R2, RZ, 0x1, P0 ;  /* 0x00000001ff027807 */ /* 0x004fc80000000000 */
[----:B------:R-:W-:Y:S01]  /*3460*/  LOP3.LUT R9, R9, R2, RZ, 0x3c, !PT ;  /* 0x0000000209097212 */ /* 0x000fe200078e3cff */
[----:B------:R-:W-:Y:S06]  /*3470*/  @P3 BRA `(.L_x_62) ;  /* 0xfffffffc002c3947 */ /* 0x000fec000383ffff */
[----:B------:R-:W-:Y:S01]  /*3480*/  ULEA UR4, UR5, UR6, 0x3 ;  /* 0x0000000605047291 */ /* 0x000fe2000f8e18ff */
[----:B------:R-:W-:-:S08]  /*3490*/  SHF.L.U32 R2, R12, 0x1f, RZ ;  /* 0x0000001f0c027819 */ /* 0x000fd000000006ff */
[----:B------:R-:W1:Y:S02]  /*34a0*/  SYNCS.PHASECHK.TRANS64 P0, [UR4+0x110], R2 ;  /* 0x00011002ff0075a7 */ /* 0x000e640008001004 */
[----:B-1----:R-:W-:Y:S05]  /*34b0*/  @P0 BRA `(.L_x_63) ;  /* 0x0000000000080947 */ /* 0x002fea0003800000 */
[----:B------:R-:W1:Y:S02]  /*34c0*/  SYNCS.PHASECHK.TRANS64.TRYWAIT P0, [UR4+0x110], R2 ;  /* 0x00011002ff0075a7 */ /* 0x000e640008001104 */
[----:B-1----:R-:W-:Y:S05]  /*34d0*/  @!P0 BRA `(.L_x_64) ;  /* 0x0000007000cc8947 */ /* 0x002fea0003800000 */
.L_x_63:
[----:B------:R-:W-:-:S04]  /*34e0*/  UIADD3 UR7, UPT, UPT, UR5, 0x1, URZ ;  /* 0x0000000105077890 */ /* 0x000fc8000fffe0ff */
[----:B------:R-:W-:-:S04]  /*34f0*/  UISETP.NE.AND UP0, UPT, UR7, 0x2, UPT ;  /* 0x000000020700788c */ /* 0x000fc8000bf05270 */
[----:B------:R-:W-:Y:S02]  /*3500*/  USEL UR8, URZ, 0x1, UP0 ;  /* 0x00000001ff087887 */ /* 0x000fe40008000000 */
[----:B------:R-:W-:-:S04]  /*3510*/  USEL UR7, UR7, URZ, UP0 ;  /* 0x000000ff07077287 */ /* 0x000fc80008000000 */
[----:B------:R-:W-:Y:S01]  /*3520*/  ULEA UR7, UR7, UR6, 0x3 ;  /* 0x0000000607077291 */ /* 0x000fe2000f8e18ff */
[----:B-1----:R-:W-:-:S04]  /*3530*/  LOP3.LUT R2, R12, UR8, RZ, 0x3c, !PT ;  /* 0x000000080c027c12 */ /* 0x002fc8000f8e3cff */
[----:B------:R-:W-:-:S04]  /*3540*/  SHF.L.U32 R0, R2, 0x1f, RZ ;  /* 0x0000001f02007819 */ /* 0x000fc800000006ff */
[----:B------:R-:W1:Y:S02]  /*3550*/  SYNCS.PHASECHK.TRANS64 P0, [UR7+0x110], R0 ;  /* 0x00011000ff0075a7 */ /* 0x000e640008001007 */
[----:B-1----:R-:W-:Y:S05]  /*3560*/  @P0 EXIT ;  /* 0x000000000000094d */ /* 0x002fea0003800000 */
[----:B------:R-:W-:Y:S02]  /*3570*/  SHF.L.U32 R2, R2, 0x1f, RZ ;  /* 0x0000001f02027819 */ /* 0x000fe400000006ff */
[----:B------:R-:W-:-:S07]  /*3580*/  MOV R0, UR7 ;  /* 0x0000000700007c02 */ /* 0x000fce0008000f00 */
.L_x_65:
[----:B-1----:R1:W2:Y:S02]  /*3590*/  SYNCS.PHASECHK.TRANS64.TRYWAIT P0, [R0+URZ+0x110], R2 ;  /* 0x00011002000075a7 */ /* 0x0022a400080011ff */
[----:B--2---:R-:W-:Y:S05]  /*35a0*/  @!P0 NANOSLEEP.SYNCS 0x989680 ;  /* 0x009896800000895d */ /* 0x004fea0003900000 */
[----:B------:R-:W2:Y:S02]  /*35b0*/  @!P0 SYNCS.PHASECHK.TRANS64 P0, [R0+URZ+0x110], R2 ;  /* 0x00011002000085a7 */ /* 0x000ea400080010ff */
[----:B--2---:R-:W-:Y:S05]  /*35c0*/  @P0 EXIT ;  /* 0x000000000000094d */ /* 0x004fea0003800000 */
[----:B------:R-:W-:Y:S05]  /*35d0*/  BRA `(.L_x_65) ;  /* 0xfffffffc00ec7947 */ /* 0x000fea000383ffff */
.L_x_58:
[----:B------:R-:W-:Y:S05]  /*35e0*/  BRA.U UP5, `(.L_x_66) ;  /* 0x00000011057c7547 */ /* 0x000fea000b800000 */
[----:B------:R-:W-:Y:S01]  /*35f0*/  UMOV UR6, 0x40 ;  /* 0x0000004000067882 */ /* 0x000fe20000000000 */
[----:B------:R-:W-:Y:S01]  /*3600*/  NOP ;  /* 0x0000000000007918 */ /* 0x000fe20000000000 */
[----:B------:R-:W-:Y:S01]  /*3610*/  ULEA UR6, UR5, UR6, 0x18 ;  /* 0x0000000605067291 */ /* 0x000fe2000f8ec0ff */
[----:B------:R-:W-:Y:S02]  /*3620*/  UMOV UR4, 0x400 ;  /* 0x0000040000047882 */ /* 0x000fe40000000000 */
[----:B------:R-:W-:-:S06]  /*3630*/  ULEA UR5, UR5, UR4, 0x18 ;  /* 0x0000000405057291 */ /* 0x000fcc000f8ec0ff */
[----:B------:R-:W1:Y:S02]  /*3640*/  LDS.U8 R0, [UR6+0x1c] ;  /* 0x00001c06ff007984 */ /* 0x000e640008000000 */
[----:B-1----:R-:W-:-:S13]  /*3650*/  ISETP.NE.AND P0, PT, R0, RZ, PT ;  /* 0x000000ff0000720c */ /* 0x002fda0003f05270 */
[----:B------:R-:W-:Y:S05]  /*3660*/  @P0 BRA `(.L_x_67) ;  /* 0x0000000400080947 */ /* 0x000fea0003800000 */
[----:B------:R-:W-:Y:S02]  /*3670*/  UISETP.NE.U32.AND UP1, UPT, UR34, 0x1, UPT ;  /* 0x000000012200788c */ /* 0x000fe4000bf25070 */
[----:B------:R-:W-:-:S07]  /*3680*/  UIADD3 UR7, UPT, UPT, UR6, 0x8, URZ ;  /* 0x0000000806077890 */ /* 0x000fce000fffe0ff */
[----:B------:R-:W-:Y:S05]  /*3690*/  BRA.U !UP1, `(.L_x_68) ;  /* 0x00000001099c7547 */ /* 0x000fea000b800000 */
[----:B------:R-:W-:Y:S01]  /*36a0*/  ELECT P0, URZ, PT ;  /* 0x0000000000ff782f */ /* 0x000fe20003800000 */
[----:B------:R-:W-:-:S12]  /*36b0*/  BSSY B0, `(.L_x_68) ;  /* 0x0000025000007945 */ /* 0x000fd80003800000 */
[----:B------:R-:W-:Y:S05]  /*36c0*/  @!P0 BRA `(.L_x_69) ;  /* 0x00000000008c8947 */ /* 0x000fea0003800000 */
[----:B------:R-:W-:-:S05]  /*36d0*/  UMOV UR4, 0x10 ;  /* 0x0000001000047882 */ /* 0x000fca0000000000 */
[----:B------:R-:W-:Y:S04]  /*36e0*/  DEPBAR.LE SB1, 0x36 ;  /* 0x00009d800000791a */ /* 0x000fe80000000000 */
[----:B------:R-:W1:Y:S02]  /*36f0*/  UTCATOMSWS.2CTA.FIND_AND_SET.ALIGN UP0, UR4, UR4 ;  /* 0x00000004000475e3 */ /* 0x000e640008200800 */
[----:B-1----:R-:W-:Y:S01]  /*3700*/  MOV R10, UR4 ;  /* 0x00000004000a7c02 */ /* 0x002fe20008000f00 */
[----:B------:R-:W-:Y:S06]  /*3710*/  BRA.U UP0, `(.L_x_70) ;  /* 0x0000000100187547 */ /* 0x000fec000b800000 */
.L_x_71:
[----:B------:R-:W-:Y:S05]  /*3720*/  NANOSLEEP 0x64 ;  /* 0x000000640000795d */ /* 0x000fea0003800000 */
[----:B------:R-:W-:-:S05]  /*3730*/  UMOV UR4, 0x10 ;  /* 0x0000001000047882 */ /* 0x000fca0000000000 */
[----:B------:R-:W-:Y:S04]  /*3740*/  DEPBAR.LE SB1, 0x36 ;  /* 0x00009d800000791a */ /* 0x000fe80000000000 */
[----:B------:R-:W1:Y:S02]  /*3750*/  UTCATOMSWS.2CTA.FIND_AND_SET.ALIGN UP0, UR4, UR4 ;  /* 0x00000004000475e3 */ /* 0x000e640008200800 */
[----:B-1----:R-:W-:Y:S01]  /*3760*/  MOV R10, UR4 ;  /* 0x00000004000a7c02 */ /* 0x002fe20008000f00 */
[----:B------:R-:W-:Y:S05]  /*3770*/  BRA.U !UP0, `(.L_x_71) ;  /* 0xfffffffd08e87547 */ /* 0x000fea000b83ffff */
.L_x_70:
[----:B------:R-:W1:Y:S01]  /*3780*/  LDS R6, [UR6+0x10] ;  /* 0x00001006ff067984 */ /* 0x000e620008000800 */
[----:B------:R-:W-:Y:S01]  /*3790*/  IMAD.U32 R0, RZ, RZ, UR5 ;  /* 0x00000005ff007e24 */ /* 0x000fe2000f8e00ff */
[----:B------:R-:W-:-:S03]  /*37a0*/  MOV R4, UR33 ;  /* 0x0000002100047c02 */ /* 0x000fc60008000f00 */
[----:B------:R-:W-:Y:S01]  /*37b0*/  VIADD R0, R0, 0x1a0 ;  /* 0x000001a000007836 */ /* 0x000fe20000000000 */
[----:B-1----:R-:W-:-:S04]  /*37c0*/  SHF.L.U32 R6, R6, 0x1f, RZ ;  /* 0x0000001f06067819 */ /* 0x002fc800000006ff */
[----:B------:R-:W1:Y:S02]  /*37d0*/  SYNCS.PHASECHK.TRANS64.TRYWAIT P0, [UR6+0x8], R6 ;  /* 0x00000806ff0075a7 */ /* 0x000e640008001106 */
[----:B-1----:R-:W-:Y:S05]  /*37e0*/  @P0 BRA `(.L_x_72) ;  /* 0x0000000000080947 */ /* 0x002fea0003800000 */
[----:B------:R-:W1:Y:S02]  /*37f0*/  SYNCS.PHASECHK.TRANS64.TRYWAIT P0, [UR6+0x8], R6 ;  /* 0x00000806ff0075a7 */ /* 0x000e640008001106 */
[----:B-1----:R-:W-:Y:S05]  /*3800*/  @!P0 BRA `(.L_x_73) ;  /* 0x0000007000188947 */ /* 0x002fea0003800000 */
.L_x_72:
[----:B------:R-:W-:Y:S01]  /*3810*/  PRMT R4, R4, 0x654, R0 ;  /* 0x0000065404047816 */ /* 0x000fe20000000000 */
[----:B------:R-:W-:Y:S01]  /*3820*/  HFMA2 R0, -RZ, RZ, 0, 5.9604644775390625e-08 ;  /* 0x00000001ff007431 */ /* 0x000fe200000001ff */
[----:B------:R-:W-:Y:S01]  /*3830*/  UPRMT UR4, UR33, 0x654, UR7 ;  /* 0x0000065421047896 */ /* 0x000fe20008000007 */
[----:B------:R-:W-:Y:S02]  /*3840*/  IMAD.MOV.U32 R8, RZ, RZ, 0xffff ;  /* 0x0000ffffff087424 */ /* 0x000fe400078e00ff */
[----:B-1----:R-:W-:Y:S02]  /*3850*/  IMAD.MOV.U32 R6, RZ, RZ, 0x4 ;  /* 0x00000004ff067424 */ /* 0x002fe400078e00ff */
[----:B------:R-:W-:Y:S01]  /*3860*/  IMAD.SHL.U32 R9, R10, 0x20, RZ ;  /* 0x000000200a097824 */ /* 0x000fe200078e00ff */
[----:B------:R-:W-:Y:S02]  /*3870*/  MOV R5, UR4 ;  /* 0x0000000400057c02 */ /* 0x000fe40008000f00 */
[-C--:B------:R-:W-:Y:S01]  /*3880*/  SHF.L.U32 R8, R8, R10.reuse, RZ ;  /* 0x0000000a08087219 */ /* 0x080fe200000006ff */
[----:B------:R1:W-:Y:S01]  /*3890*/  SYNCS.ARRIVE.TRANS64.RED RZ, [UR4], R6 ;  /* 0x00000006ffff79a7 */ /* 0x0003e20008000404 */
[----:B------:R-:W-:Y:S01]  /*38a0*/  SHF.L.U32 R7, R0, R10, RZ ;  /* 0x0000000a00077219 */ /* 0x000fe200000006ff */
[----:B------:R1:W-:Y:S04]  /*38b0*/  STS [UR5+0x1a0], R9 ;  /* 0x0001a009ff007988 */ /* 0x0003e80008000805 */
[----:B------:R1:W-:Y:S04]  /*38c0*/  STAS [R4.64], R10 ;  /* 0x0000000a04007dbd */ /* 0x0003e8000c0008ff */
[----:B------:R1:W-:Y:S04]  /*38d0*/  ATOMS.OR RZ, [UR6+0x14], R8 ;  /* 0x00001408ffff798c */ /* 0x0003e8000b000006 */
[----:B------:R1:W-:Y:S04]  /*38e0*/  ATOMS.OR RZ, [UR6+0x18], R7 ;  /* 0x00001807ffff798c */ /* 0x0003e8000b000006 */
[----:B------:R1:W-:Y:S02]  /*38f0*/  ATOMS.XOR RZ, [UR6+0x10], R0 ;  /* 0x00001000ffff798c */ /* 0x0003e4000b800006 */
.L_x_69:
[----:B------:R-:W-:Y:S05]  /*3900*/  BSYNC B0 ;  /* 0x0000000000007941 */ /* 0x000fea0003800000 */
.L_x_68:
[----:B------:R-:W-:Y:S05]  /*3910*/  BRA.U UP1, `(.L_x_74) ;  /* 0x00000001016c7547 */ /* 0x000fea000b800000 */
[----:B------:R-:W-:-:S03]  /*3920*/  UMOV UR4, 0xffffffff ;  /* 0xffffffff00047882 */ /* 0x000fc60000000000 */
[----:B------:R-:W-:Y:S05]  /*3930*/  BRA.DIV UR4, `(.L_x_75) ;  /* 0x0000006e04e47947 */ /* 0x000fea000b800000 */
[----:B------:R-:W-:-:S13]  /*3940*/  ELECT P0, URZ, PT ;  /* 0x0000000000ff782f */ /* 0x000fda0003800000 */
.L_x_163:
[----:B------:R-:W-:Y:S05]  /*3950*/  @!P0 BRA `(.L_x_74) ;  /* 0x00000000005c8947 */ /* 0x000fea0003800000 */
[----:B-1----:R-:W1:Y:S02]  /*3960*/  LDS R4, [UR6+0x10] ;  /* 0x00001006ff047984 */ /* 0x002e640008000800 */
[----:B-1----:R-:W-:-:S04]  /*3970*/  SHF.L.U32 R4, R4, 0x1f, RZ ;  /* 0x0000001f04047819 */ /* 0x002fc800000006ff */
[----:B------:R-:W1:Y:S02]  /*3980*/  SYNCS.PHASECHK.TRANS64.TRYWAIT P0, [UR6+0x8], R4 ;  /* 0x00000804ff0075a7 */ /* 0x000e640008001106 */
[----:B-1----:R-:W-:Y:S05]  /*3990*/  @P0 BRA `(.L_x_76) ;  /* 0x0000000000080947 */ /* 0x002fea0003800000 */
[----:B------:R-:W1:Y:S02]  /*39a0*/  SYNCS.PHASECHK.TRANS64.TRYWAIT P0, [UR6+0x8], R4 ;  /* 0x00000804ff0075a7 */ /* 0x000e640008001106 */
[----:B-1----:R-:W-:Y:S05]  /*39b0*/  @!P0 BRA `(.L_x_77) ;  /* 0x0000006c00e88947 */ /* 0x002fea0003800000 */
.L_x_76:
[----:B------:R-:W2:Y:S01]  /*39c0*/  LDS R6, [UR5+0x1a0] ;  /* 0x0001a005ff067984 */ /* 0x000ea20008000800 */
[----:B-1----:R-:W-:Y:S02]  /*39d0*/  HFMA2 R0, -RZ, RZ, 0, 5.9604644775390625e-08 ;  /* 0x00000001ff007431 */ /* 0x002fe400000001ff */
[----:B------:R-:W-:Y:S01]  /*39e0*/  IMAD.MOV.U32 R4, RZ, RZ, 0xffff ;  /* 0x0000ffffff047424 */ /* 0x000fe200078e00ff */
[----:B------:R-:W-:Y:S01]  /*39f0*/  UPRMT UR4, UR33, 0x654, UR7 ;  /* 0x0000065421047896 */ /* 0x000fe20008000007 */
[----:B--2---:R-:W-:-:S03]  /*3a00*/  IMAD.SHL.U32 R5, R6, 0x20, RZ ;  /* 0x0000002006057824 */ /* 0x004fc600078e00ff */
[-C--:B------:R-:W-:Y:S02]  /*3a10*/  SHF.L.U32 R4, R4, R6.reuse, RZ ;  /* 0x0000000604047219 */ /* 0x080fe400000006ff */
[----:B------:R-:W-:Y:S01]  /*3a20*/  SHF.L.U32 R6, R0, R6, RZ ;  /* 0x0000000600067219 */ /* 0x000fe200000006ff */
[----:B------:R2:W-:Y:S04]  /*3a30*/  STS [UR5+0x1a0], R5 ;  /* 0x0001a005ff007988 */ /* 0x0005e80008000805 */
[----:B------:R2:W-:Y:S04]  /*3a40*/  ATOMS.OR RZ, [UR6+0x14], R4 ;  /* 0x00001404ffff798c */ /* 0x0005e8000b000006 */
[----:B------:R2:W-:Y:S01]  /*3a50*/  ATOMS.OR RZ, [UR6+0x18], R6 ;  /* 0x00001806ffff798c */ /* 0x0005e2000b000006 */
[----:B------:R-:W-:Y:S03]  /*3a60*/  SYNCS.ARRIVE.TRANS64.RED.A1T0 RZ, [UR4], RZ ;  /* 0x000000ffffff79a7 */ /* 0x000fe60008100404 */
[----:B------:R2:W-:Y:S01]  /*3a70*/  ATOMS.XOR RZ, [UR6+0x10], R0 ;  /* 0x00001000ffff798c */ /* 0x0005e2000b800006 */
[----:B------:R-:W-:Y:S05]  /*3a80*/  BRA `(.L_x_74) ;  /* 0x0000000000107947 */ /* 0x000fea0003800000 */
.L_x_67:
[----:B------:R-:W-:Y:S02]  /*3a90*/  MOV R0, 0xffffffff ;  /* 0xffffffff00007802 */ /* 0x000fe40000000f00 */
[----:B------:R-:W-:-:S03]  /*3aa0*/  MOV R4, 0x3ad0 ;  /* 0x00003ad000047802 */ /* 0x000fc60000000f00 */
[----:B------:R1:W-:Y:S04]  /*3ab0*/  STS [UR5+0x1a0], R0 ;  /* 0x0001a000ff007988 */ /* 0x0003e80008000805 */
[----:B-1---5:R-:W-:Y:S05]  /*3ac0*/  CALL.REL.NOINC `($__internal_1_$__cuda_sm10x_tcgen05_guardrail_trap_phase_invalid_during_alloc) ;  /* 0x0000007000dc7944 */ /* 0x022fea0003c00000 */
.L_x_74:
[----:B------:R-:W-:Y:S05]  /*3ad0*/  WARPSYNC.ALL ;  /* 0x0000000000007948 */ /* 0x000fea0003800000 */
[----:B------:R-:W3:Y:S01]  /*3ae0*/  S2UR UR4, SR_CgaCtaId ;  /* 0x00000000000479c3 */ /* 0x000ee20000008800 */
[----:B------:R-:W-:Y:S01]  /*3af0*/  UMOV UR18, 0x400 ;  /* 0x0000040000127882 */ /* 0x000fe20000000000 */
[----:B------:R-:W-:-:S06]  /*3b00*/  NOP ;  /* 0x0000000000007918 */ /* 0x000fcc0000000000 */
[----:B------:R-:W-:Y:S06]  /*3b10*/  BAR.ARV 0x6, 0xa0 ;  /* 0x0182800000007b1d */ /* 0x000fec0000002000 */
[----:B------:R-:W4:Y:S01]  /*3b20*/  LDCU UR6, c[0x0][0x38c] ;  /* 0x00007180ff0677ac */ /* 0x000f220008000800 */
[----:B------:R-:W-:Y:S01]  /*3b30*/  LOP3.LUT R3, R3, 0xffff, RZ, 0xc0, !PT ;  /* 0x0000ffff03037812 */ /* 0x000fe200078ec0ff */
[----:B-1----:R-:W-:Y:S01]  /*3b40*/  IMAD.MOV.U32 R10, RZ, RZ, 0x1 ;  /* 0x00000001ff0a7424 */ /* 0x002fe200078e00ff */
[----:B------:R-:W-:Y:S02]  /*3b50*/  LOP3.LUT R2, R2, 0xffff, RZ, 0xc0, !PT ;  /* 0x0000ffff02027812 */ /* 0x000fe400078ec0ff */
[----:B------:R-:W-:-:S02]  /*3b60*/  CS2R R8, SRZ ;  /* 0x0000000000087805 */ /* 0x000fc4000001ff00 */
[----:B------:R-:W-:Y:S01]  /*3b70*/  R2UR UR21, R3 ;  /* 0x00000000031572ca */ /* 0x000fe200000e0000 */
[----:B------:R-:W-:Y:S01]  /*3b80*/  UMOV UR24, URZ ;  /* 0x000000ff00187c82 */ /* 0x000fe20008000000 */
[----:B------:R-:W-:Y:S01]  /*3b90*/  R2UR UR31, R2 ;  /* 0x00000000021f72ca */ /* 0x000fe200000e0000 */
[----:B------:R-:W-:Y:S01]  /*3ba0*/  IMAD.MOV.U32 R2, RZ, RZ, RZ ;  /* 0x000000ffff027224 */ /* 0x000fe200078e00ff */
[----:B------:R-:W-:Y:S01]  /*3bb0*/  UMOV UR15, URZ ;  /* 0x000000ff000f7c82 */ /* 0x000fe20008000000 */
[----:B---3--:R-:W-:Y:S01]  /*3bc0*/  ULEA UR18, UR4, UR18, 0x18 ;  /* 0x0000001204127291 */ /* 0x008fe2000f8ec0ff */
[----:B------:R-:W-:Y:S01]  /*3bd0*/  UMOV UR14, URZ ;  /* 0x000000ff000e7c82 */ /* 0x000fe20008000000 */
[----:B------:R-:W-:Y:S02]  /*3be0*/  UISETP.NE.AND UP3, UPT, UR34, URZ, UPT ;  /* 0x000000ff2200728c */ /* 0x000fe4000bf65270 */
[----:B------:R-:W-:Y:S02]  /*3bf0*/  UIADD3 UR5, UPT, UPT, UR18, 0xa300, URZ ;  /* 0x0000a30012057890 */ /* 0x000fe4000fffe0ff */
[----:B------:R-:W-:-:S03]  /*3c00*/  UIADD3 UR4, UPT, UPT, UR18, 0x26300, URZ ;  /* 0x0002630012047890 */ /* 0x000fc6000fffe0ff */
[----:B--2---:R-:W1:Y:S01]  /*3c10*/  LDS R0, [UR18+0x1a0] ;  /* 0x0001a012ff007984 */ /* 0x004e620008000800 */
[----:B----4-:R-:W-:Y:S02]  /*3c20*/  UIADD3 UR6, UPT, UPT, UR6, 0x3f, URZ ;  /* 0x0000003f06067890 */ /* 0x010fe4000fffe0ff */
[----:B------:R-:W-:Y:S02]  /*3c30*/  USHF.R.U32.HI UR5, URZ, 0x4, UR5 ;  /* 0x00000004ff057899 */ /* 0x000fe40008011605 */
[----:B------:R-:W-:Y:S02]  /*3c40*/  USHF.R.S32.HI UR25, URZ, 0x1f, UR6 ;  /* 0x0000001fff197899 */ /* 0x000fe40008011406 */
[----:B------:R-:W-:Y:S02]  /*3c50*/  USHF.R.U32.HI UR4, URZ, 0x4, UR4 ;  /* 0x00000004ff047899 */ /* 0x000fe40008011604 */
[----:B------:R-:W-:Y:S02]  /*3c60*/  ULEA.HI UR25, UR25, UR6, URZ, 0x6 ;  /* 0x0000000619197291 */ /* 0x000fe4000f8f30ff */
[----:B------:R-:W-:-:S02]  /*3c70*/  ULOP3.LUT UR5, UR5, 0x3fff, URZ, 0xc0, !UPT ;  /* 0x00003fff05057892 */ /* 0x000fc4000f8ec0ff */
[----:B------:R-:W-:Y:S02]  /*3c80*/  USHF.R.S32.HI UR25, URZ, 0x6, UR25 ;  /* 0x00000006ff197899 */ /* 0x000fe40008011419 */
[----:B------:R-:W-:Y:S02]  /*3c90*/  ULOP3.LUT UR4, UR4, 0x3fff, URZ, 0xc0, !UPT ;  /* 0x00003fff04047892 */ /* 0x000fe4000f8ec0ff */
[----:B------:R-:W-:Y:S02]  /*3ca0*/  UISETP.LT.AND UP0, UPT, UR25, 0x1, UPT ;  /* 0x000000011900788c */ /* 0x000fe4000bf01270 */
[----:B------:R-:W-:Y:S02]  /*3cb0*/  ULOP3.LUT UR22, UR5, 0x10000, URZ, 0xfc, !UPT ;  /* 0x0001000005167892 */ /* 0x000fe4000f8efcff */
[----:B------:R-:W-:Y:S02]  /*3cc0*/  ULOP3.LUT UR4, UR4, 0x10000, URZ, 0xfc, !UPT ;  /* 0x0001000004047892 */ /* 0x000fe4000f8efcff */
[----:B------:R-:W-:Y:S01]  /*3cd0*/  USEL UR30, UR25, 0x1, !UP0 ;  /* 0x00000001191e7887 */ /* 0x000fe2000c000000 */
[----:B------:R-:W-:Y:S01]  /*3ce0*/  UMOV UR28, 0x0 ;  /* 0x00000000001c7882 */ /* 0x000fe20000000000 */
[----:B------:R-:W-:Y:S01]  /*3cf0*/  UMOV UR29, 0x10280010 ;  /* 0x10280010001d7882 */ /* 0x000fe20000000000 */
[----:B------:R-:W-:Y:S01]  /*3d00*/  UMOV UR26, 0x0 ;  /* 0x00000000001a7882 */ /* 0x000fe20000000000 */
[----:B------:R-:W-:Y:S01]  /*3d10*/  UMOV UR27, 0x10280010 ;  /* 0x10280010001b7882 */ /* 0x000fe20000000000 */
[----:B-1----:R-:W-:-:S15]  /*3d20*/  R2UR UR32, R0 ;  /* 0x00000000002072ca */ /* 0x002fde00000e0000 */
.L_x_85:
[C---:B------:R-:W-:Y:S02]  /*3d30*/  LEA R0, R2.reuse, UR18, 0x3 ;  /* 0x0000001202007c11 */ /* 0x040fe4000f8e18ff */
[----:B------:R-:W-:Y:S02]  /*3d40*/  SHF.L.U32 R3, R9, 0x1f, RZ ;  /* 0x0000001f09037819 */ /* 0x000fe400000006ff */
[----:B------:R-:W-:Y:S02]  /*3d50*/  LEA R4, R2, UR18, 0x4 ;  /* 0x0000001202047c11 */ /* 0x000fe4000f8e20ff */
[----:B------:R-:W1:Y:S02]  /*3d60*/  SYNCS.PHASECHK.TRANS64.TRYWAIT P0, [R0+URZ+0x100], R3 ;  /* 0x00010003000075a7 */ /* 0x000e6400080011ff */
[----:B-1----:R-:W-:Y:S05]  /*3d70*/  @!P0 BRA `(.L_x_78) ;  /* 0x0000006c00108947 */ /* 0x002fea0003800000 */
.L_x_164:
[----:B------:R-:W2:Y:S01]  /*3d80*/  LDS.128 R4, [R4+0x180] ;  /* 0x0001800004047984 */ /* 0x000ea20000000c00 */
[----:B-1----:R-:W-:Y:S01]  /*3d90*/  VIADD R0, R0, 0x110 ;  /* 0x0000011000007836 */ /* 0x002fe20000000000 */
[----:B------:R-:W-:Y:S01]  /*3da0*/  IADD3 R2, PT, PT, R2, 0x1, RZ ;  /* 0x0000000102027810 */ /* 0x000fe20007ffe0ff */
[----:B------:R-:W-:Y:S01]  /*3db0*/  @!PT LDS RZ, [RZ] ;  /* 0x00000000fffff984 */ /* 0x000fe20000000800 */
[----:B------:R-:W-:Y:S01]  /*3dc0*/  @!PT LDS RZ, [RZ] ;  /* 0x00000000fffff984 */ /* 0x000fe20000000800 */
[----:B------:R-:W-:Y:S01]  /*3dd0*/  @!PT LDS RZ, [RZ] ;  /* 0x00000000fffff984 */ /* 0x000fe20000000800 */
[----:B------:R-:W-:Y:S01]  /*3de0*/  @!PT LDS RZ, [RZ] ;  /* 0x00000000fffff984 */ /* 0x000fe20000000800 */
[----:B------:R1:W-:Y:S06]  /*3df0*/  MEMBAR.ALL.CTA ;  /* 0x0000000000007992 */ /* 0x0003ec0000008000 */
[----:B-1----:R-:W1:Y:S01]  /*3e00*/  FENCE.VIEW.ASYNC.S ;  /* 0x00000000000073c6 */ /* 0x002e620000000000 */
[----:B------:R-:W-:-:S04]  /*3e10*/  PRMT R0, RZ, 0x654, R0 ;  /* 0x00000654ff007816 */ /* 0x000fc80000000000 */
[----:B-1----:R1:W-:Y:S01]  /*3e20*/  SYNCS.ARRIVE.TRANS64.RED.A1T0 RZ, [R0+URZ], RZ ;  /* 0x000000ff00ff79a7 */ /* 0x0023e200081004ff */
[----:B------:R-:W-:Y:S05]  /*3e30*/  BRA.U UP3, `(.L_x_79) ;  /* 0x0000000103e07547 */ /* 0x000fea000b800000 */
[----:B------:R-:W3:Y:S01]  /*3e40*/  LDCU UR5, c[0x0][0x38c] ;  /* 0x00007180ff0577ac */ /* 0x000ee20008000800 */
[----:B------:R-:W-:Y:S02]  /*3e50*/  PLOP3.LUT P1, PT, PT, PT, PT, 0x80, 0x8 ;  /* 0x000000000008781c */ /* 0x000fe40003f2f070 */
[----:B------:R-:W-:Y:S01]  /*3e60*/  SHF.L.U32 R3, R10, 0x1f, RZ ;  /* 0x0000001f0a037819 */ /* 0x000fe200000006ff */
[----:B------:R-:W-:Y:S02]  /*3e70*/  ULEA UR23, UR24, UR18, 0x3 ;  /* 0x0000001218177291 */ /* 0x000fe4000f8e18ff */
[----:B------:R-:W-:Y:S02]  /*3e80*/  UIMAD UR19, UR24, 0xa0, UR32 ;  /* 0x000000a0181378a4 */ /* 0x000fe4000f8e0220 */
[----:B---3--:R-:W-:-:S06]  /*3e90*/  UISETP.GE.AND UP0, UPT, UR5, 0x1, UPT ;  /* 0x000000010500788c */ /* 0x008fcc000bf06270 */
[----:B------:R-:W-:-:S05]  /*3ea0*/  PLOP3.LUT P0, PT, PT, PT, UP0, 0x80, 0x8 ;  /* 0x000000000008781c */ /* 0x000fca0003f0f008 */
[----:B------:R-:W-:-:S08]  /*3eb0*/  @UP0 ULEA UR5, UR15, UR18, 0x3 ;  /* 0x000000120f050291 */ /* 0x000fd0000f8e18ff */
[----:B-1----:R-:W-:-:S04]  /*3ec0*/  @P0 SHF.L.U32 R0, R8, 0x1f, RZ ;  /* 0x0000001f08000819 */ /* 0x002fc800000006ff */
[----:B------:R1:W3:Y:S01]  /*3ed0*/  @P0 SYNCS.PHASECHK.TRANS64.TRYWAIT P1, [UR5], R0 ;  /* 0x00000000ff0005a7 */ /* 0x0002e20008021105 */
[----:B------:R-:W4:Y:S02]  /*3ee0*/  SYNCS.PHASECHK.TRANS64.TRYWAIT P0, [UR23+0x138], R3 ;  /* 0x00013803ff0075a7 */ /* 0x000f240008001117 */
[----:B-1-34-:R-:W-:Y:S05]  /*3ef0*/  @!P0 BRA `(.L_x_80) ;  /* 0x0000006800c48947 */ /* 0x01afea0003800000 */
.L_x_166:
[----:B------:R-:W-:Y:S01]  /*3f00*/  UMOV UR20, UR14 ;  /* 0x0000000e00147c82 */ /* 0x000fe20008000000 */
[----:B------:R-:W-:Y:S05]  /*3f10*/  BRA.U !UP0, `(.L_x_81) ;  /* 0x0000000108987547 */ /* 0x000fea000b800000 */
[----:B------:R-:W-:Y:S02]  /*3f20*/  UIADD3 UR20, UPT, UPT, UR30, UR14, URZ ;  /* 0x0000000e1e147290 */ /* 0x000fe4000fffe0ff */
[----:B------:R-:W-:Y:S01]  /*3f30*/  UPLOP3.LUT UP2, UPT, UPT, UPT, UPT, 0x40, 0x4 ;  /* 0x000000000004789c */ /* 0x000fe20003f4e870 */
[----:B------:R-:W-:Y:S01]  /*3f40*/  UMOV UR16, UR25 ;  /* 0x0000001900107c82 */ /* 0x000fe20008000000 */
[----:B------:R-:W-:-:S09]  /*3f50*/  UMOV UR5, UR15 ;  /* 0x0000000f00057c82 */ /* 0x000fd20008000000 */
.L_x_84:
[----:B---3--:R-:W-:Y:S01]  /*3f60*/  ULEA UR7, UR5, UR18, 0x3 ;  /* 0x0000001205077291 */ /* 0x008fe2000f8e18ff */
[----:B----4-:R-:W-:Y:S11]  /*3f70*/  @P1 BRA `(.L_x_82) ;  /* 0x00000000000c1947 */ /* 0x010ff60003800000 */
[----:B-1----:R-:W-:Y:S04]  /*3f80*/  SHF.L.U32 R3, R8, 0x1f, RZ ;  /* 0x0000001f08037819 */ /* 0x002fe800000006ff */
[----:B------:R-:W1:Y:S02]  /*3f90*/  SYNCS.PHASECHK.TRANS64.TRYWAIT P0, [UR7], R3 ;  /* 0x00000003ff0075a7 */ /* 0x000e640008001107 */
[----:B-1----:R-:W-:Y:S05]  /*3fa0*/  @!P0 BRA `(.L_x_83) ;  /* 0x0000006800b08947 */ /* 0x002fea0003800000 */
.L_x_82:
[----:B------:R-:W-:Y:S01]  /*3fb0*/  UISETP.NE.AND UP0, UPT, UR16, 0x1, UPT ;  /* 0x000000011000788c */ /* 0x000fe2000bf05270 */
[----:B------:R-:W-:Y:S01]  /*3fc0*/  PLOP3.LUT P1, PT, PT, PT, PT, 0x80, 0x8 ;  /* 0x000000000008781c */ /* 0x000fe20003f2f070 */
[----:B------:R-:W-:Y:S02]  /*3fd0*/  UIADD3 UR6, UPT, UPT, UR5, 0x1, URZ ;  /* 0x0000000105067890 */ /* 0x000fe4000fffe0ff */
[----:B------:R-:W-:Y:S02]  /*3fe0*/  UIADD3 UR17, UPT, UPT, UR7, 0x70, URZ ;  /* 0x0000007007117890 */ /* 0x000fe4000fffe0ff */
[----:B------:R-:W-:Y:S01]  /*3ff0*/  UISETP.NE.AND UP1, UPT, UR6, 0xe, UPT ;  /* 0x0000000e0600788c */ /* 0x000fe2000bf25270 */
[----:B------:R-:W-:Y:S01]  /*4000*/  PLOP3.LUT P0, PT, PT, PT, UP0, 0x80, 0x8 ;  /* 0x000000000008781c */ /* 0x000fe20003f0f008 */
[----:B------:R-:W-:Y:S02]  /*4010*/  UIADD3 UR14, UPT, UPT, UR14, 0x1, URZ ;  /* 0x000000010e0e7890 */ /* 0x000fe4000fffe0ff */
[----:B------:R-:W-:Y:S02]  /*4020*/  USEL UR8, URZ, 0x1, UP1 ;  /* 0x00000001ff087887 */ /* 0x000fe40008800000 */
[----:B------:R-:W-:Y:S02]  /*4030*/  USEL UR15, UR6, URZ, UP1 ;  /* 0x000000ff060f7287 */ /* 0x000fe40008800000 */
[----:B------:R-:W-:Y:S02]  /*4040*/  UIADD3 UR16, UPT, UPT, UR16, -0x1, URZ ;  /* 0xffffffff10107890 */ /* 0x000fe4000fffe0ff */
[----:B------:R-:W-:Y:S01]  /*4050*/  @UP0 ULEA UR6, UR15, UR18, 0x3 ;  /* 0x000000120f060291 */ /* 0x000fe2000f8e18ff */
[----:B------:R-:W-:Y:S01]  /*4060*/  LOP3.LUT R8, R8, UR8, RZ, 0x3c, !PT ;  /* 0x0000000808087c12 */ /* 0x000fe2000f8e3cff */
[----:B------:R-:W-:Y:S01]  /*4070*/  ULEA UR8, UR5, UR22, 0x9 ;  /* 0x0000001605087291 */ /* 0x000fe2000f8e48ff */
[----:B------:R-:W-:Y:S02]  /*4080*/  UMOV UR7, 0x80004020 ;  /* 0x8000402000077882 */ /* 0x000fe40000000000 */
[----:B-1----:R-:W-:Y:S01]  /*4090*/  @P0 SHF.L.U32 R0, R8, 0x1f, RZ ;  /* 0x0000001f08000819 */ /* 0x002fe200000006ff */
[----:B------:R-:W-:Y:S01]  /*40a0*/  UIADD3 UR10, UPT, UPT, UR8, 0x2, URZ ;  /* 0x00000002080a7890 */ /* 0x000fe2000fffe0ff */
[----:B------:R-:W-:Y:S02]  /*40b0*/  UMOV UR9, 0x80004020 ;  /* 0x8000402000097882 */ /* 0x000fe40000000000 */
[----:B------:R3:W4:Y:S01]  /*40c0*/  @P0 SYNCS.PHASECHK.TRANS64.TRYWAIT P1, [UR6], R0 ;  /* 0x00000000ff0005a7 */ /* 0x0007220008021106 */
[----:B------:R-:W-:Y:S02]  /*40d0*/  UIMAD UR6, UR5, 0x140, UR4 ;  /* 0x00000140050678a4 */ /* 0x000fe4000f8e0204 */
[----:B------:R-:W-:Y:S02]  /*40e0*/  UISETP.NE.AND UP0, UPT, UR14, UR20, UPT ;  /* 0x000000140e00728c */ /* 0x000fe4000bf05270 */
[----:B------:R-:W-:Y:S01]  /*40f0*/  UIADD3 UR12, UPT, UPT, UR6, 0x2, URZ ;  /* 0x00000002060c7890 */ /* 0x000fe2000fffe0ff */
[----:B------:R-:W-:Y:S01]  /*4100*/  UMOV UR13, 0x80004020 ;  /* 0x80004020000d7882 */ /* 0x000fe20000000000 */
[----:B------:R-:W-:Y:S01]  /*4110*/  UMOV UR11, 0x80004020 ;  /* 0x80004020000b7882 */ /* 0x000fe20000000000 */
[----:B------:R-:W-:Y:S02]  /*4120*/  UMOV UR5, UR15 ;  /* 0x0000000f00057c82 */ /* 0x000fe40008000000 */
[----:B------:R3:W-:Y:S01]  /*4130*/  UTCQMMA.2CTA gdesc[UR8], gdesc[UR6], tmem[UR19], tmem[UR28], idesc[UR29], UP2 ;  /* 0x00ff1c06080075ea */ /* 0x0007e20009200313 */
[----:B------:R-:W-:Y:S03]  /*4140*/  UPLOP3.LUT UP2, UPT, UPT, UPT, UPT, 0x80, 0x8 ;  /* 0x000000000008789c */ /* 0x000fe60003f4f070 */
[----:B------:R3:W-:Y:S01]  /*4150*/  UTCQMMA.2CTA gdesc[UR10], gdesc[UR12], tmem[UR19], tmem[UR26], idesc[UR27], UPT ;  /* 0x00ff1a0c0a0075ea */ /* 0x0007e2000ba00313 */
[----:B------:R3:W-:Y:S01]  /*4160*/  UTCBAR.2CTA.MULTICAST [UR17], URZ, UR21 ;  /* 0x000000ff110073e9 */ /* 0x0007e20008200815 */
[----:B------:R-:W-:Y:S06]  /*4170*/  BRA.U UP0, `(.L_x_84) ;  /* 0xfffffffd00787547 */ /* 0x000fec000b83ffff */
.L_x_81:
[----:B------:R-:W-:Y:S01]  /*4180*/  UIADD3 UR5, UPT, UPT, UR23, 0x120, URZ ;  /* 0x0000012017057890 */ /* 0x000fe2000fffe0ff */
[----:B------:R-:W-:-:S08]  /*4190*/  UMOV UR14, UR20 ;  /* 0x00000014000e7c82 */ /* 0x000fd00008000000 */
[----:B------:R1:W-:Y:S01]  /*41a0*/  UTCBAR.2CTA.MULTICAST [UR5], URZ, UR31 ;  /* 0x000000ff050073e9 */ /* 0x0003e2000820081f */
[----:B------:R-:W-:Y:S02]  /*41b0*/  NOP ;  /* 0x0000000000007918 */ /* 0x000fe40000000000 */
.L_x_79:
[----:B-1----:R-:W-:Y:S01]  /*41c0*/  UIADD3 UR5, UPT, UPT, UR24, 0x1, URZ ;  /* 0x0000000118057890 */ /* 0x002fe2000fffe0ff */
[----:B--2---:R-:W-:Y:S02]  /*41d0*/  LOP3.LUT P0, RZ, R6, 0x1, RZ, 0xc0, !PT ;  /* 0x0000000106ff7812 */ /* 0x004fe4000780c0ff */
[----:B----4-:R-:W-:Y:S01]  /*41e0*/  ISETP.NE.AND P1, PT, R2, 0x2, PT ;  /* 0x000000020200780c */ /* 0x010fe20003f25270 */
[----:B------:R-:W-:-:S03]  /*41f0*/  UISETP.NE.AND UP0, UPT, UR5, 0x3, UPT ;  /* 0x000000030500788c */ /* 0x000fc6000bf05270 */
[----:B---3--:R-:W-:Y:S01]  /*4200*/  SEL R0, RZ, 0x1, P1 ;  /* 0x00000001ff007807 */ /* 0x008fe20000800000 */
[----:B------:R-:W-:Y:S01]  /*4210*/  USEL UR6, URZ, 0x1, UP0 ;  /* 0x00000001ff067887 */ /* 0x000fe20008000000 */
[----:B------:R-:W-:Y:S01]  /*4220*/  SEL R2, R2, RZ, P1 ;  /* 0x000000ff02027207 */ /* 0x000fe20000800000 */
[----:B------:R-:W-:Y:S01]  /*4230*/  USEL UR24, UR5, URZ, UP0 ;  /* 0x000000ff05187287 */ /* 0x000fe20008000000 */
[----:B------:R-:W-:-:S03]  /*4240*/  LOP3.LUT R9, R9, R0, RZ, 0x3c, !PT ;  /* 0x0000000009097212 */ /* 0x000fc600078e3cff */
[----:B------:R-:W-:Y:S01]  /*4250*/  LOP3.LUT R10, R10, UR6, RZ, 0x3c, !PT ;  /* 0x000000060a0a7c12 */ /* 0x000fe2000f8e3cff */
[----:B------:R-:W-:Y:S07]  /*4260*/  @P0 BRA `(.L_x_85) ;  /* 0xfffffff800b00947 */ /* 0x000fee000383ffff */
[----:B------:R-:W1:Y:S01]  /*4270*/  S2UR UR8, SR_CgaCtaId ;  /* 0x00000000000879c3 */ /* 0x000e620000008800 */
[----:B------:R-:W-:Y:S01]  /*4280*/  ELECT P0, URZ, PT ;  /* 0x0000000000ff782f */ /* 0x000fe20003800000 */
[----:B------:R-:W-:Y:S01]  /*4290*/  HFMA2 R0, -RZ, RZ, 0, 5.9604644775390625e-08 ;  /* 0x00000001ff007431 */ /* 0x000fe200000001ff */
[----:B------:R-:W-:-:S05]  /*42a0*/  UMOV UR4, 0x40 ;  /* 0x0000004000047882 */ /* 0x000fca0000000000 */
[----:B------:R-:W-:Y:S01]  /*42b0*/  UVIRTCOUNT.DEALLOC.SMPOOL 0x80 ;  /* 0x000000800000784c */ /* 0x000fe20000000000 */
[----:B------:R-:W-:Y:S02]  /*42c0*/  UISETP.NE.AND UP1, UPT, UR34, URZ, UPT ;  /* 0x000000ff2200728c */ /* 0x000fe4000bf25270 */
[----:B-1----:R-:W-:-:S09]  /*42d0*/  ULEA UR8, UR8, UR4, 0x18 ;  /* 0x0000000408087291 */ /* 0x002fd2000f8ec0ff */
[----:B------:R1:W-:Y:S01]  /*42e0*/  @P0 STS.U8 [UR8+0x1c], R0 ;  /* 0x00001c00ff000988 */ /* 0x0003e20008000008 */
[----:B------:R-:W-:Y:S05]  /*42f0*/  BRA.U UP1, `(.L_x_86) ;  /* 0x00000001017c7547 */ /* 0x000fea000b800000 */
[----:B------:R-:W-:Y:S01]  /*4300*/  UIADD3 UR6, UPT, UPT, UR18, 0x138, URZ ;  /* 0x0000013812067890 */ /* 0x000fe2000fffe0ff */
[----:B------:R-:W-:-:S03]  /*4310*/  SHF.L.U32 R2, R10, 0x1f, RZ ;  /* 0x0000001f0a027819 */ /* 0x000fc600000006ff */
[----:B------:R-:W-:-:S09]  /*4320*/  ULEA UR4, UR24, UR6, 0x3 ;  /* 0x0000000618047291 */ /* 0x000fd2000f8e18ff */
[----:B------:R-:W2:Y:S02]  /*4330*/  SYNCS.PHASECHK.TRANS64.TRYWAIT P0, [UR4], R2 ;  /* 0x00000002ff0075a7 */ /* 0x000ea40008001104 */
[----:B--2---:R-:W-:Y:S05]  /*4340*/  @!P0 BRA `(.L_x_87) ;  /* 0x0000006400e08947 */ /* 0x004fea0003800000 */
.L_x_169:
        /* <DEDUP_REMOVED lines=9> */
.L_x_171:
[----:B------:R-:W-:-:S04]  /*43e0*/  UIADD3 UR4, UPT, UPT, UR4, 0x1, URZ ;  /* 0x0000000104047890 */ /* 0x000fc8000fffe0ff */
[----:B------:R-:W-:-:S04]  /*43f0*/  UISETP.NE.AND UP0, UPT, UR4, 0x3, UPT ;  /* 0x000000030400788c */ /* 0x000fc8000bf05270 */
[----:B------:R-:W-:Y:S02]  /*4400*/  USEL UR5, URZ, 0x1, UP0 ;  /* 0x00000001ff057887 */ /* 0x000fe40008000000 */
[----:B------:R-:W-:-:S04]  /*4410*/  USEL UR4, UR4, URZ, UP0 ;  /* 0x000000ff04047287 */ /* 0x000fc80008000000 */
[----:B------:R-:W-:Y:S01]  /*4420*/  ULEA UR4, UR4, UR6, 0x3 ;  /* 0x0000000604047291 */ /* 0x000fe2000f8e18ff */
[----:B-1----:R-:W-:-:S04]  /*4430*/  LOP3.LUT R2, R10, UR5, RZ, 0x3c, !PT ;  /* 0x000000050a027c12 */ /* 0x002fc8000f8e3cff */
[----:B------:R-:W-:Y:S01]  /*4440*/  SHF.L.U32 R2, R2, 0x1f, RZ ;  /* 0x0000001f02027819 */ /* 0x000fe200000006ff */
[----:B------:R-:W-:-:S04]  /*4450*/  IMAD.U32 R0, RZ, RZ, UR4 ;  /* 0x00000004ff007e24 */ /* 0x000fc8000f8e00ff */
[----:B------:R1:W2:Y:S03]  /*4460*/  SYNCS.PHASECHK.TRANS64.TRYWAIT P0, [R0+URZ], R2 ;  /* 0x00000002000075a7 */ /* 0x0002a600080011ff */
[----:B--2---:R-:W-:Y:S05]  /*4470*/  @!P0 NANOSLEEP.SYNCS 0x989680 ;  /* 0x009896800000895d */ /* 0x004fea0003900000 */
[----:B------:R-:W2:Y:S02]  /*4480*/  @!P0 SYNCS.PHASECHK.TRANS64 P0, [R0+URZ], R2 ;  /* 0x00000002000085a7 */ /* 0x000ea400080010ff */
[----:B--2---:R-:W-:Y:S05]  /*4490*/  @P0 BRA `(.L_x_89) ;  /* 0x0000000000200947 */ /* 0x004fea0003800000 */
.L_x_90:
[----:B--2---:R2:W3:Y:S02]  /*44a0*/  SYNCS.PHASECHK.TRANS64.TRYWAIT P0, [R0+URZ], R2 ;  /* 0x00000002000075a7 */ /* 0x0044e400080011ff */
[----:B---3--:R-:W-:Y:S05]  /*44b0*/  @!P0 NANOSLEEP.SYNCS 0x989680 ;  /* 0x009896800000895d */ /* 0x008fea0003900000 */
[----:B------:R-:W3:Y:S02]  /*44c0*/  @!P0 SYNCS.PHASECHK.TRANS64 P0, [R0+URZ], R2 ;  /* 0x00000002000085a7 */ /* 0x000ee400080010ff */
[----:B---3--:R-:W-:Y:S05]  /*44d0*/  @!P0 BRA `(.L_x_90) ;  /* 0xfffffffc00f08947 */ /* 0x008fea000383ffff */
[----:B------:R-:W-:Y:S05]  /*44e0*/  BRA `(.L_x_89) ;  /* 0x00000000000c7947 */ /* 0x000fea0003800000 */
.L_x_86:
[----:B------:R-:W-:-:S04]  /*44f0*/  UIADD3 UR4, UPT, UPT, UR18, 0x170, URZ ;  /* 0x0000017012047890 */ /* 0x000fc8000fffe0ff */
[----:B------:R-:W-:-:S09]  /*4500*/  UPRMT UR4, UR33, 0x654, UR4 ;  /* 0x0000065421047896 */ /* 0x000fd20008000004 */
[----:B------:R-:W-:Y:S03]  /*4510*/  SYNCS.ARRIVE.TRANS64.RED.A1T0 RZ, [UR4], RZ ;  /* 0x000000ffffff79a7 */ /* 0x000fe60008100404 */
.L_x_89:
[----:B-12---:R-:W-:Y:S01]  /*4520*/  SHF.L.U32 R2, RZ, 0x1f, RZ ;  /* 0x0000001fff027819 */ /* 0x006fe200000006ff */
[----:B------:R-:W-:Y:S01]  /*4530*/  UIADD3 UR4, UPT, UPT, UR18, 0x170, URZ ;  /* 0x0000017012047890 */ /* 0x000fe2000fffe0ff */
[----:B------:R-:W-:Y:S02]  /*4540*/  PLOP3.LUT P0, PT, PT, PT, UP1, 0x80, 0x8 ;  /* 0x000000000008781c */ /* 0x000fe40003f0f018 */
[----:B------:R-:W1:Y:S02]  /*4550*/  SYNCS.PHASECHK.TRANS64.TRYWAIT P1, [UR18+0x170], R2 ;  /* 0x00017002ff0075a7 */ /* 0x000e640008021112 */
[----:B-1----:R-:W-:Y:S09]  /*4560*/  @!P1 BRA `(.L_x_91) ;  /* 0x0000006400889947 */ /* 0x002ff20003800000 */
.L_x_173:
[----:B------:R-:W-:Y:S01]  /*4570*/  @!UP1 UPRMT UR4, UR33, 0x654, UR4 ;  /* 0x0000065421049896 */ /* 0x000fe20008000004 */
[----:B------:R-:W-:Y:S01]  /*4580*/  UMOV UR5, 0xffff ;  /* 0x0000ffff00057882 */ /* 0x000fe20000000000 */
[----:B------:R-:W-:-:S07]  /*4590*/  UMOV UR6, 0x1 ;  /* 0x0000000100067882 */ /* 0x000fce0000000000 */
[----:B------:R-:W-:Y:S01]  /*45a0*/  @!P0 SYNCS.ARRIVE.TRANS64.RED.A1T0 RZ, [UR4], RZ ;  /* 0x000000ffffff89a7 */ /* 0x000fe20008100404 */
[----:B------:R-:W-:Y:S01]  /*45b0*/  NOP ;  /* 0x0000000000007918 */ /* 0x000fe20000000000 */
[----:B-1----:R-:W1:Y:S01]  /*45c0*/  LDS R0, [UR8+0x14] ;  /* 0x00001408ff007984 */ /* 0x002e620008000800 */
[----:B------:R-:W-:-:S04]  /*45d0*/  ULOP3.LUT UR4, UR32, 0xffff, URZ, 0xc0, !UPT ;  /* 0x0000ffff20047892 */ /* 0x000fc8000f8ec0ff */
[----:B------:R-:W-:-:S04]  /*45e0*/  USHF.R.U32.HI UR4, URZ, 0x5, UR4 ;  /* 0x00000005ff047899 */ /* 0x000fc80008011604 */
[----:B------:R-:W-:Y:S02]  /*45f0*/  USHF.L.U32 UR5, UR5, UR4, URZ ;  /* 0x0000000405057299 */ /* 0x000fe400080006ff */
[----:B------:R-:W-:-:S04]  /*4600*/  USHF.L.U32 UR4, UR6, UR4, URZ ;  /* 0x0000000406047299 */ /* 0x000fc800080006ff */
[----:B-1----:R-:W-:-:S04]  /*4610*/  LOP3.LUT R0, R0, UR5, RZ, 0xc0, !PT ;  /* 0x0000000500007c12 */ /* 0x002fc8000f8ec0ff */
[----:B------:R-:W-:-:S13]  /*4620*/  ISETP.NE.AND P0, PT, R0, UR5, PT ;  /* 0x0000000500007c0c */ /* 0x000fda000bf05270 */
[----:B------:R-:W-:Y:S05]  /*4630*/  @P0 BRA `(.L_x_92) ;  /* 0x0000000000580947 */ /* 0x000fea0003800000 */
[----:B------:R-:W1:Y:S02]  /*4640*/  LDS R0, [UR8+0x18] ;  /* 0x00001808ff007984 */ /* 0x000e640008000800 */
[----:B-1----:R-:W-:-:S04]  /*4650*/  LOP3.LUT R0, R0, UR4, RZ, 0xc0, !PT ;  /* 0x0000000400007c12 */ /* 0x002fc8000f8ec0ff */
[----:B------:R-:W-:-:S13]  /*4660*/  ISETP.NE.AND P0, PT, R0, UR4, PT ;  /* 0x0000000400007c0c */ /* 0x000fda000bf05270 */
[----:B------:R-:W-:Y:S05]  /*4670*/  @P0 BRA `(.L_x_93) ;  /* 0x00000000003c0947 */ /* 0x000fea0003800000 */
[----:B------:R-:W1:Y:S01]  /*4680*/  S2R R2, SR_LANEID ;  /* 0x0000000000027919 */ /* 0x000e620000000000 */
[----:B------:R-:W-:-:S06]  /*4690*/  ULOP3.LUT UR5, URZ, UR5, URZ, 0x33, !UPT ;  /* 0x00000005ff057292 */ /* 0x000fcc000f8e33ff */
[----:B------:R-:W-:-:S04]  /*46a0*/  IMAD.U32 R0, RZ, RZ, UR5 ;  /* 0x00000005ff007e24 */ /* 0x000fc8000f8e00ff */
[----:B------:R2:W3:Y:S02]  /*46b0*/  REDUX UR7, R0 ;  /* 0x00000000000773c4 */ /* 0x0004e40000000000 */
[----:B------:R4:W-:Y:S01]  /*46c0*/  UTCATOMSWS.AND URZ, UR5 ;  /* 0x0000000500ff79e3 */ /* 0x0009e20008000000 */
[----:B--2---:R-:W-:Y:S01]  /*46d0*/  LOP3.LUT R0, RZ, UR4, RZ, 0x33, !PT ;  /* 0x00000004ff007c12 */ /* 0x004fe2000f8e33ff */
[----:B------:R-:W-:Y:S02]  /*46e0*/  VOTEU.ANY UR4, UPT, PT ;  /* 0x0000000000047886 */ /* 0x000fe400038e0100 */
[----:B------:R-:W-:Y:S02]  /*46f0*/  UFLO.U32 UR4, UR4 ;  /* 0x00000004000472bd */ /* 0x000fe400080e0000 */
[----:B------:R-:W2:Y:S04]  /*4700*/  REDUX UR6, R0 ;  /* 0x00000000000673c4 */ /* 0x000ea80000000000 */
[----:B-1----:R-:W-:-:S02]  /*4710*/  ISETP.EQ.U32.AND P0, PT, R2, UR4, PT ;  /* 0x0000000402007c0c */ /* 0x002fc4000bf02070 */
[----:B---3--:R-:W-:-:S11]  /*4720*/  MOV R2, UR7 ;  /* 0x0000000700027c02 */ /* 0x008fd60008000f00 */
[----:B------:R4:W-:Y:S01]  /*4730*/  @P0 ATOMS.AND RZ, [UR8+0x14], R2 ;  /* 0x00001402ffff098c */ /* 0x0009e2000a800008 */
[----:B--2---:R-:W-:-:S05]  /*4740*/  IMAD.U32 R0, RZ, RZ, UR6 ;  /* 0x00000006ff007e24 */ /* 0x004fca000f8e00ff */
[----:B------:R4:W-:Y:S01]  /*4750*/  @P0 ATOMS.AND RZ, [UR8+0x18], R0 ;  /* 0x00001800ffff098c */ /* 0x0009e2000a800008 */
[----:B------:R-:W-:Y:S05]  /*4760*/  BRA `(.L_x_94) ;  /* 0x0000000000147947 */ /* 0x000fea0003800000 */
.L_x_93:
[----:B------:R-:W-:Y:S02]  /*4770*/  MOV R2, 0x4790 ;  /* 0x0000479000027802 */ /* 0x000fe40000000f00 */
[----:B-----5:R-:W-:Y:S05]  /*4780*/  CALL.REL.NOINC `($__internal_0_$__cuda_sm10x_tcgen05_guardrail_trap_col_being_dealloced_not_returned_by_alloc) ;  /* 0x0000006400a07944 */ /* 0x020fea0003c00000 */
[----:B------:R-:W-:Y:S05]  /*4790*/  BRA `(.L_x_94) ;  /* 0x0000000000087947 */ /* 0x000fea0003800000 */
.L_x_92:
[----:B------:R-:W-:Y:S02]  /*47a0*/  MOV R2, 0x47c0 ;  /* 0x000047c000027802 */ /* 0x000fe40000000f00 */
[----:B-----5:R-:W-:Y:S05]  /*47b0*/  CALL.REL.NOINC `($__internal_2_$__cuda_sm10x_tcgen05_guardrail_trap_unallocated_columns_being_dealloced) ;  /* 0x0000006400ac7944 */ /* 0x020fea0003c00000 */
.L_x_94:
[----:B------:R-:W-:Y:S01]  /*47c0*/  NOP ;  /* 0x0000000000007918 */ /* 0x000fe20000000000 */
[----:B----4-:R-:W-:Y:S05]  /*47d0*/  EXIT ;  /* 0x000000000000794d */ /* 0x010fea0003800000 */
.L_x_66:
[----:B------:R-:W-:-:S09]  /*47e0*/  UISETP.NE.OR UP0, UPT, UR14, 0x3, !UP4 ;  /* 0x000000030e00788c */ /* 0x000fd2000e705670 */
[----:B------:R-:W-:Y:S05]  /*47f0*/  BRA.U UP0, `(.L_x_95) ;  /* 0x0000000d00847547 */ /* 0x000fea000b800000 */
[----:B------:R-:W1:Y:S01]  /*4800*/  LDCU.64 UR6, c[0x0][0x888] ;  /* 0x00011100ff0677ac */ /* 0x000e620008000a00 */
[----:B------:R-:W-:Y:S02]  /*4810*/  HFMA2 R9, -RZ, RZ, 0, 0 ;  /* 0x00000000ff097431 */ /* 0x000fe400000001ff */
[----:B------:R-:W-:Y:S01]  /*4820*/  IMAD.MOV.U32 R11, RZ, RZ, 0x1 ;  /* 0x00000001ff0b7424 */ /* 0x000fe200078e00ff */
[----:B------:R-:W-:Y:S01]  /*4830*/  MOV R8, 0x5000 ;  /* 0x0000500000087802 */ /* 0x000fe20000000f00 */
[----:B------:R-:W2:Y:S01]  /*4840*/  LDCU UR37, c[0x0][0x370] ;  /* 0x00006e00ff2577ac */ /* 0x000ea20008000800 */
[----:B------:R-:W-:Y:S01]  /*4850*/  IMAD.MOV.U32 R10, RZ, RZ, RZ ;  /* 0x000000ffff0a7224 */ /* 0x000fe200078e00ff */
[----:B------:R-:W2:Y:S01]  /*4860*/  LDCU.128 UR40, c[0x0][0xb10] ;  /* 0x00016200ff2877ac */ /* 0x000ea20008000c00 */
[----:B------:R-:W3:Y:S01]  /*4870*/  LDCU UR31, c[0x0][0x374] ;  /* 0x00006e80ff1f77ac */ /* 0x000ee20008000800 */
[----:B------:R-:W4:Y:S01]  /*4880*/  LDCU.64 UR38, c[0x0][0x890] ;  /* 0x00011200ff2677ac */ /* 0x000f220008000a00 */
[----:B------:R-:W4:Y:S01]  /*4890*/  LDCU UR21, c[0x0][0xb0c] ;  /* 0x00016180ff1577ac */ /* 0x000f220008000800 */
[----:B------:R-:W4:Y:S01]  /*48a0*/  LDCU UR51, c[0x0][0xb20] ;  /* 0x00016400ff3377ac */ /* 0x000f220008000800 */
[----:B------:R-:W4:Y:S01]  /*48b0*/  LDCU UR4, c[0x0][0xb30] ;  /* 0x00016600ff0477ac */ /* 0x000f220008000800 */
[----:B-1----:R-:W-:Y:S01]  /*48c0*/  UISETP.NE.U32.AND UP0, UPT, UR6, URZ, UPT ;  /* 0x000000ff0600728c */ /* 0x002fe2000bf05070 */
[----:B------:R-:W-:Y:S01]  /*48d0*/  UMOV UR29, 0x400 ;  /* 0x00000400001d7882 */ /* 0x000fe20000000000 */
[----:B--2---:R-:W-:-:S02]  /*48e0*/  UIMAD.WIDE.U32 UR48, UR37, UR40, URZ ;  /* 0x00000028253072a5 */ /* 0x004fc4000f8e00ff */
[----:B------:R-:W-:Y:S02]  /*48f0*/  UISETP.NE.AND.EX UP5, UPT, UR7, URZ, UPT, UP0 ;  /* 0x000000ff0700728c */ /* 0x000fe4000bfa5300 */
[----:B---3--:R-:W-:Y:S02]  /*4900*/  UIMAD.WIDE.U32 UR6, UR31, UR43, URZ ;  /* 0x0000002b1f0672a5 */ /* 0x008fe4000f8e00ff */
[----:B------:R-:W-:Y:S02]  /*4910*/  ULEA UR29, UR5, UR29, 0x18 ;  /* 0x0000001d051d7291 */ /* 0x000fe4000f8ec0ff */
[----:B----4-:R-:W-:Y:S02]  /*4920*/  UISETP.NE.U32.AND UP6, UPT, UR38, URZ, UPT ;  /* 0x000000ff2600728c */ /* 0x010fe4000bfc5070 */
[----:B------:R-:W-:Y:S02]  /*4930*/  UIADD3 UR44, UPT, UPT, UR29, 0xe0, URZ ;  /* 0x000000e01d2c7890 */ /* 0x000fe4000fffe0ff */
[----:B------:R-:W-:Y:S01]  /*4940*/  UISETP.NE.AND UP0, UPT, UR15, 0x1, UPT ;  /* 0x000000010f00788c */ /* 0x000fe2000bf05270 */
[----:B------:R-:W-:Y:S01]  /*4950*/  UMOV UR48, UR49 ;  /* 0x0000003100307c82 */ /* 0x000fe20008000000 */
[----:B------:R-:W-:Y:S01]  /*4960*/  UMOV UR45, UR7 ;  /* 0x00000007002d7c82 */ /* 0x000fe20008000000 */
[----:B------:R-:W-:Y:S01]  /*4970*/  UISETP.NE.AND UP0, UPT, UR21, 0x1, UPT ;  /* 0x000000011500788c */ /* 0x000fe2000bf05270 */
[----:B------:R-:W1:Y:S01]  /*4980*/  LDCU.64 UR52, c[0x0][0x348] ;  /* 0x00006900ff3477ac */ /* 0x000e620008000a00 */
[----:B------:R-:W-:-:S02]  /*4990*/  UPLOP3.LUT UP1, UPT, UPT, UPT, UPT, 0x40, 0x4 ;  /* 0x000000000004789c */ /* 0x000fc40003f2e870 */
[----:B------:R-:W-:Y:S01]  /*49a0*/  UISETP.GE.AND UP3, UPT, UR15, 0x1, UPT ;  /* 0x000000010f00788c */ /* 0x000fe2000bf66270 */
[----:B------:R-:W2:Y:S01]  /*49b0*/  LDCU.64 UR22, c[0x0][0xb28] ;  /* 0x00016500ff1677ac */ /* 0x000ea20008000a00 */
[----:B------:R-:W-:Y:S02]  /*49c0*/  UISETP.NE.AND.EX UP6, UPT, UR39, URZ, UPT, UP6 ;  /* 0x000000ff2700728c */ /* 0x000fe4000bfc5360 */
[----:B------:R-:W-:Y:S02]  /*49d0*/  UPRMT UR44, UR5, 0x654, UR44 ;  /* 0x00000654052c7896 */ /* 0x000fe4000800002c */
[----:B------:R-:W-:Y:S02]  /*49e0*/  USHF.R.U32.HI UR48, URZ, UR41, UR48 ;  /* 0x00000029ff307299 */ /* 0x000fe40008011630 */
[----:B------:R-:W-:Y:S02]  /*49f0*/  USHF.R.U32.HI UR45, URZ, UR51, UR45 ;  /* 0x00000033ff2d7299 */ /* 0x000fe4000801162d */
[----:B------:R-:W-:-:S02]  /*4a00*/  UISETP.NE.AND UP0, UPT, UR42, 0x1, UPT ;  /* 0x000000012a00788c */ /* 0x000fc4000bf05270 */
[----:B------:R-:W-:-:S11]  /*4a10*/  UISETP.NE.AND UP4, UPT, UR4, 0x1, UPT ;  /* 0x000000010400788c */ /* 0x000fd6000bf85270 */
.L_x_103:
[C---:B------:R-:W-:Y:S02]  /*4a20*/  LEA R3, R10.reuse, UR29, 0x3 ;  /* 0x0000001d0a037c11 */ /* 0x040fe4000f8e18ff */
[----:B------:R-:W-:Y:S02]  /*4a30*/  SHF.L.U32 R0, R9, 0x1f, RZ ;  /* 0x0000001f09007819 */ /* 0x000fe400000006ff */
[----:B------:R-:W-:Y:S02]  /*4a40*/  LEA R4, R10, UR29, 0x4 ;  /* 0x0000001d0a047c11 */ /* 0x000fe4000f8e20ff */
[----:B---3--:R-:W3:Y:S02]  /*4a50*/  SYNCS.PHASECHK.TRANS64.TRYWAIT P0, [R3+URZ+0x100], R0 ;  /* 0x00010000030075a7 */ /* 0x008ee400080011ff */
[----:B---3--:R-:W-:Y:S05]  /*4a60*/  @!P0 BRA `(.L_x_96) ;  /* 0x0000006000608947 */ /* 0x008fea0003800000 */
.L_x_174:
[----:B------:R-:W4:Y:S01]  /*4a70*/  LDS.128 R4, [R4+0x180] ;  /* 0x0001800004047984 */ /* 0x000f220000000c00 */
[----:B------:R-:W-:Y:S01]  /*4a80*/  UISETP.GE.AND UP0, UPT, UR15, 0x1, UPT ;  /* 0x000000010f00788c */ /* 0x000fe2000bf06270 */
[----:B------:R-:W-:Y:S01]  /*4a90*/  @!PT LDS RZ, [RZ] ;  /* 0x00000000fffff984 */ /* 0x000fe20000000800 */
[----:B------:R-:W-:Y:S01]  /*4aa0*/  @!PT LDS RZ, [RZ] ;  /* 0x00000000fffff984 */ /* 0x000fe20000000800 */
[----:B------:R-:W-:Y:S01]  /*4ab0*/  @!PT LDS RZ, [RZ] ;  /* 0x00000000fffff984 */ /* 0x000fe20000000800 */
[----:B------:R-:W-:Y:S01]  /*4ac0*/  @!PT LDS RZ, [RZ] ;  /* 0x00000000fffff984 */ /* 0x000fe20000000800 */
[----:B------:R1:W-:Y:S06]  /*4ad0*/  MEMBAR.ALL.CTA ;  /* 0x0000000000007992 */ /* 0x0003ec0000008000 */
[----:B-1----:R-:W1:Y:S01]  /*4ae0*/  FENCE.VIEW.ASYNC.S ;  /* 0x00000000000073c6 */ /* 0x002e620000000000 */
[----:B----4-:R-:W-:Y:S11]  /*4af0*/  LOP3.LUT P0, RZ, R6, 0x1, RZ, 0xc0, !PT ;  /* 0x0000000106ff7812 */ /* 0x010ff6000780c0ff */
[----:B------:R-:W-:Y:S02]  /*4b00*/  @!UPT UIADD3 URZ, UPT, UPT, URZ, URZ, URZ ;  /* 0x000000fffffff290 */ /* 0x000fe4000fffe0ff */
[----:B-1----:R-:W-:Y:S01]  /*4b10*/  VOTEU.ANY UP3, P0 ;  /* 0x0000000000ff7886 */ /* 0x002fe20000060100 */
[----:B------:R-:W-:Y:S11]  /*4b20*/  PLOP3.LUT P0, PT, PT, PT, UP3, 0x80, 0x8 ;  /* 0x000000000008781c */ /* 0x000ff60003f0f038 */
[----:B------:R-:W-:Y:S02]  /*4b30*/  @!UPT UIADD3 URZ, UPT, UPT, URZ, URZ, URZ ;  /* 0x000000fffffff290 */ /* 0x000fe4000fffe0ff */
[----:B---3--:R-:W-:Y:S02]  /*4b40*/  @P0 SHF.R.U32.HI R0, RZ, 0x10, R5 ;  /* 0x00000010ff000819 */ /* 0x008fe40000011605 */
[----:B------:R-:W-:Y:S02]  /*4b50*/  @P0 MOV R2, R4 ;  /* 0x0000000400020202 */ /* 0x000fe40000000f00 */
[----:B------:R-:W-:Y:S01]  /*4b60*/  @P0 R2UR UR4, R0 ;  /* 0x00000000000402ca */ /* 0x000fe200000e0000 */
[----:B------:R-:W-:Y:S01]  /*4b70*/  VIADD R0, R3, 0x110 ;  /* 0x0000011003007836 */ /* 0x000fe20000000000 */
[----:B------:R-:W-:Y:S02]  /*4b80*/  @P0 LOP3.LUT R4, R5, 0xffff, RZ, 0xc0, !PT ;  /* 0x0000ffff05040812 */ /* 0x000fe400078ec0ff */
[----:B------:R-:W-:Y:S02]  /*4b90*/  @P0 R2UR UR6, R2 ;  /* 0x00000000020602ca */ /* 0x000fe400000e0000 */
[----:B------:R-:W-:Y:S02]  /*4ba0*/  PRMT R0, RZ, 0x654, R0 ;  /* 0x00000654ff007816 */ /* 0x000fe40000000000 */
[----:B------:R-:W-:Y:S02]  /*4bb0*/  @P0 R2UR UR5, R4 ;  /* 0x00000000040502ca */ /* 0x000fe400000e0000 */
[----:B------:R1:W-:Y:S03]  /*4bc0*/  SYNCS.ARRIVE.TRANS64.RED.A1T0 RZ, [R0+URZ], RZ ;  /* 0x000000ff00ff79a7 */ /* 0x0003e600081004ff */
[----:B------:R-:W-:Y:S04]  /*4bd0*/  @UP3 UMOV UR30, UR4 ;  /* 0x00000004001e3c82 */ /* 0x000fe80008000000 */
[----:B------:R-:W-:Y:S04]  /*4be0*/  @UP3 UMOV UR14, UR6 ;  /* 0x00000006000e3c82 */ /* 0x000fe80008000000 */
[----:B------:R-:W-:Y:S01]  /*4bf0*/  @UP3 UMOV UR13, UR5 ;  /* 0x00000005000d3c82 */ /* 0x000fe20008000000 */
[----:B------:R-:W-:Y:S05]  /*4c00*/  BRA.U !UP0, `(.L_x_97) ;  /* 0x0000000108c07547 */ /* 0x000fea000b800000 */
[----:B------:R-:W-:Y:S02]  /*4c10*/  UIMAD.WIDE.U32 UR8, UR13, UR43, URZ ;  /* 0x0000002b0d0872a5 */ /* 0x000fe4000f8e00ff */
[----:B------:R-:W-:Y:S02]  /*4c20*/  UP2UR UR12, UPR, URZ, 0x4 ;  /* 0x00000004ff0c7883 */ /* 0x000fe40008000000 */
[----:B------:R-:W-:Y:S02]  /*4c30*/  UISETP.NE.AND UP2, UPT, UR42, 0x1, UPT ;  /* 0x000000012a00788c */ /* 0x000fe4000bf45270 */
[----:B------:R-:W-:Y:S02]  /*4c40*/  UIMAD.WIDE.U32 UR10, UR14, UR40, URZ ;  /* 0x000000280e0a72a5 */ /* 0x000fe4000f8e00ff */
[----:B------:R-:W-:Y:S02]  /*4c50*/  USEL UR4, UR31, UR45, !UP2 ;  /* 0x0000002d1f047287 */ /* 0x000fe4000d000000 */
[----:B------:R-:W-:Y:S02]  /*4c60*/  UISETP.NE.AND UP0, UPT, UR21, 0x1, UPT ;  /* 0x000000011500788c */ /* 0x000fe4000bf05270 */
[----:B------:R-:W-:Y:S02]  /*4c70*/  UP2UR UR20, UPR, URZ, 0x2 ;  /* 0x00000002ff147883 */ /* 0x000fe40008000000 */
[----:B------:R-:W-:Y:S02]  /*4c80*/  UISETP.NE.AND UP1, UPT, UR15, 0x1, UPT ;  /* 0x000000010f00788c */ /* 0x000fe4000bf25270 */
[----:B--2---:R-:W-:Y:S02]  /*4c90*/  UIMAD.WIDE.U32 UR16, UR4, UR22, URZ ;  /* 0x00000016041072a5 */ /* 0x004fe4000f8e00ff */
[----:B------:R-:W-:Y:S01]  /*4ca0*/  USEL UR7, UR37, UR48, !UP0 ;  /* 0x0000003025077287 */ /* 0x000fe2000c000000 */
[----:B------:R-:W-:Y:S02]  /*4cb0*/  UMOV UR5, UR9 ;  /* 0x0000000900057c82 */ /* 0x000fe40008000000 */
[----:B------:R-:W-:Y:S02]  /*4cc0*/  USHF.R.U32.HI UR6, URZ, UR51, UR5 ;  /* 0x00000033ff067299 */ /* 0x000fe40008011605 */
[----:B------:R-:W-:Y:S02]  /*4cd0*/  UIMAD.WIDE.U32 UR18, UR7, UR22, URZ ;  /* 0x00000016071272a5 */ /* 0x000fe4000f8e00ff */
[----:B------:R-:W-:Y:S02]  /*4ce0*/  USEL UR6, UR13, UR6, !UP2 ;  /* 0x000000060d067287 */ /* 0x000fe4000d000000 */
[----:B------:R-:W-:Y:S01]  /*4cf0*/  UISETP.NE.AND UP2, UPT, UR12, URZ, UPT ;  /* 0x000000ff0c00728c */ /* 0x000fe2000bf45270 */
[----:B------:R-:W-:Y:S01]  /*4d00*/  UMOV UR5, UR11 ;  /* 0x0000000b00057c82 */ /* 0x000fe20008000000 */
[----:B------:R-:W-:Y:S02]  /*4d10*/  UIMAD.WIDE.U32 UR10, UR6, UR22, URZ ;  /* 0x00000016060a72a5 */ /* 0x000fe4000f8e00ff */
[----:B------:R-:W-:Y:S03]  /*4d20*/  USHF.R.U32.HI UR8, URZ, UR41, UR5 ;  /* 0x00000029ff087299 */ /* 0x000fe60008011605 */
[----:B------:R-:W-:Y:S02]  /*4d30*/  UMOV UR5, UR17 ;  /* 0x0000001100057c82 */ /* 0x000fe40008000000 */
[----:B------:R-:W-:Y:S03]  /*4d40*/  @UP1 USHF.R.U32.HI UR4, URZ, UR23, UR5 ;  /* 0x00000017ff041299 */ /* 0x000fe60008011605 */
[----:B------:R-:W-:Y:S01]  /*4d50*/  UMOV UR5, UR19 ;  /* 0x0000001300057c82 */ /* 0x000fe20008000000 */
[----:B------:R-:W-:Y:S02]  /*4d60*/  UIMAD UR4, UR15, UR4, URZ ;  /* 0x000000040f0472a4 */ /* 0x000fe4000f8e02ff */
[----:B------:R-:W-:Y:S02]  /*4d70*/  @UP1 USHF.R.U32.HI UR7, URZ, UR23, UR5 ;  /* 0x00000017ff071299 */ /* 0x000fe40008011605 */
[----:B------:R-:W-:Y:S02]  /*4d80*/  USEL UR5, UR14, UR8, !UP0 ;  /* 0x000000080e057287 */ /* 0x000fe4000c000000 */
[----:B------:R-:W-:Y:S02]  /*4d90*/  UIMAD UR8, UR15, UR7, URZ ;  /* 0x000000070f0872a4 */ /* 0x000fe4000f8e02ff */
[----:B------:R-:W-:Y:S03]  /*4da0*/  UISETP.GE.AND UP0, UPT, UR6, UR4, UPT ;  /* 0x000000040600728c */ /* 0x000fe6000bf06270 */
[----:B------:R-:W-:Y:S01]  /*4db0*/  UMOV UR4, UR11 ;  /* 0x0000000b00047c82 */ /* 0x000fe20008000000 */
[----:B------:R-:W-:Y:S02]  /*4dc0*/  UISETP.GE.OR UP0, UPT, UR5, UR8, UP0 ;  /* 0x000000080500728c */ /* 0x000fe40008706670 */
[----:B------:R-:W-:Y:S02]  /*4dd0*/  USHF.R.U32.HI UR4, URZ, UR23, UR4 ;  /* 0x00000017ff047299 */ /* 0x000fe40008011604 */
[----:B------:R-:W-:Y:S02]  /*4de0*/  UIMAD.WIDE.U32 UR8, UR5, UR22, URZ ;  /* 0x00000016050872a5 */ /* 0x000fe4000f8e00ff */
[----:B------:R-:W-:Y:S04]  /*4df0*/  USEL UR10, UR6, UR4, !UP1 ;  /* 0x00000004060a7287 */ /* 0x000fe8000c800000 */
[----:B------:R-:W-:Y:S01]  /*4e00*/  UIADD3 UR11, UPT, UPT, -UR10, URZ, URZ ;  /* 0x000000ff0a0b7290 */ /* 0x000fe2000fffe1ff */
[----:B------:R-:W-:Y:S02]  /*4e10*/  @!UP0 UMOV UR4, UR9 ;  /* 0x0000000900048c82 */ /* 0x000fe40008000000 */
[----:B------:R-:W-:Y:S02]  /*4e20*/  @!UP0 USHF.R.U32.HI UR4, URZ, UR23, UR4 ;  /* 0x00000017ff048299 */ /* 0x000fe40008011604 */
[----:B------:R-:W-:Y:S02]  /*4e30*/  UIMAD UR8, UR15, UR11, UR6 ;  /* 0x0000000b0f0872a4 */ /* 0x000fe4000f8e0206 */
[----:B------:R-:W-:Y:S02]  /*4e40*/  @!UP0 USEL UR4, UR5, UR4, !UP1 ;  /* 0x0000000405048287 */ /* 0x000fe4000c800000 */
[----:B------:R-:W-:Y:S02]  /*4e50*/  UISETP.NE.AND UP1, UPT, UR20, URZ, UPT ;  /* 0x000000ff1400728c */ /* 0x000fe4000bf25270 */
[----:B------:R-:W-:Y:S02]  /*4e60*/  @!UP0 UIMAD UR7, UR7, UR8, UR4 ;  /* 0x00000008070782a4 */ /* 0x000fe4000f8e0204 */
[----:B------:R-:W-:Y:S02]  /*4e70*/  @!UP0 UIADD3 UR9, UPT, UPT, UR10, -UR4, URZ ;  /* 0x800000040a098290 */ /* 0x000fe4000fffe0ff */
[----:B------:R-:W-:Y:S02]  /*4e80*/  UIADD3 UR8, UPT, UPT, -UR6, URZ, URZ ;  /* 0x000000ff06087290 */ /* 0x000fe4000fffe1ff */
[----:B------:R-:W-:Y:S02]  /*4e90*/  UIADD3 UR4, UPT, UPT, -UR5, URZ, URZ ;  /* 0x000000ff05047290 */ /* 0x000fe4000fffe1ff */
[----:B------:R-:W-:Y:S03]  /*4ea0*/  @!UP0 UIMAD UR6, UR9, UR15, UR5 ;  /* 0x0000000f090682a4 */ /* 0x000fe6000f8e0205 */
[----:B------:R-:W-:Y:S01]  /*4eb0*/  @!UP0 UMOV UR5, UR7 ;  /* 0x0000000700058c82 */ /* 0x000fe20008000000 */
[----:B------:R-:W-:Y:S02]  /*4ec0*/  UIMAD UR7, UR21, UR4, UR14 ;  /* 0x00000004150772a4 */ /* 0x000fe4000f8e020e */
[----:B------:R-:W-:Y:S02]  /*4ed0*/  UIMAD UR4, UR42, UR8, UR13 ;  /* 0x000000082a0472a4 */ /* 0x000fe4000f8e020d */
[----:B------:R-:W-:Y:S02]  /*4ee0*/  UIMAD UR14, UR5, UR21, UR7 ;  /* 0x00000015050e72a4 */ /* 0x000fe4000f8e0207 */
[----:B------:R-:W-:Y:S11]  /*4ef0*/  UIMAD UR13, UR6, UR42, UR4 ;  /* 0x0000002a060d72a4 */ /* 0x000ff6000f8e0204 */
[----:B------:R-:W-:Y:S01]  /*4f00*/  @!UPT UIADD3 URZ, UPT, UPT, URZ, URZ, URZ ;  /* 0x000000fffffff290 */ /* 0x000fe2000fffe0ff */
.L_x_97:
[----:B------:R-:W3:Y:S01]  /*4f10*/  @!UP4 LDCU.128 UR8, c[0x0][0xb10] ;  /* 0x00016200ff08c7ac */ /* 0x000ee20008000c00 */
[----:B------:R-:W-:Y:S02]  /*4f20*/  ISETP.NE.U32.AND P0, PT, RZ, UR38, PT ;  /* 0x00000026ff007c0c */ /* 0x000fe4000bf05070 */
[----:B------:R-:W-:Y:S02]  /*4f30*/  SHF.L.U32 R2, R11, 0x1f, RZ ;  /* 0x0000001f0b027819 */ /* 0x000fe400000006ff */
[----:B------:R-:W-:Y:S01]  /*4f40*/  ISETP.NE.AND.EX P0, PT, RZ, UR39, PT, P0 ;  /* 0x00000027ff007c0c */ /* 0x000fe2000bf05300 */
[----:B------:R-:W4:Y:S01]  /*4f50*/  @!UP4 LDCU UR5, c[0x0][0xb0c] ;  /* 0x00016180ff05c7ac */ /* 0x000f220008000800 */
[----:B---3--:R-:W-:Y:S07]  /*4f60*/  UIMAD.WIDE.U32 UR6, UR14, UR8, URZ ;  /* 0x000000080e0672a5 */ /* 0x008fee000f8e00ff */
[----:B------:R-:W-:Y:S01]  /*4f70*/  @!UP4 UMOV UR4, UR7 ;  /* 0x000000070004cc82 */ /* 0x000fe20008000000 */
[----:B----4-:R-:W-:Y:S02]  /*4f80*/  @!UP4 UISETP.NE.AND UP0, UPT, UR5, 0x1, UPT ;  /* 0x000000010500c88c */ /* 0x010fe4000bf05270 */
[----:B------:R-:W-:Y:S02]  /*4f90*/  @!UP4 USHF.R.U32.HI UR4, URZ, UR9, UR4 ;  /* 0x00000009ff04c299 */ /* 0x000fe40008011604 */
[----:B------:R-:W-:Y:S02]  /*4fa0*/  UIMAD.WIDE.U32 UR6, UR13, UR11, URZ ;  /* 0x0000000b0d0672a5 */ /* 0x000fe4000f8e00ff */
[----:B------:R-:W-:Y:S02]  /*4fb0*/  @!UP4 USEL UR8, UR14, UR4, !UP0 ;  /* 0x000000040e08c287 */ /* 0x000fe4000c000000 */
[----:B------:R-:W-:Y:S03]  /*4fc0*/  @!UP4 UISETP.NE.AND UP0, UPT, UR10, 0x1, UPT ;  /* 0x000000010a00c88c */ /* 0x000fe6000bf05270 */
[----:B------:R-:W-:Y:S02]  /*4fd0*/  @!UP4 UMOV UR6, UR7 ;  /* 0x000000070006cc82 */ /* 0x000fe40008000000 */
[----:B------:R-:W3:Y:S02]  /*4fe0*/  @!UP4 LDCU UR4, c[0x0][0xb20] ;  /* 0x00016400ff04c7ac */ /* 0x000ee40008000800 */
[----:B---3--:R-:W-:Y:S04]  /*4ff0*/  @!UP4 USHF.R.U32.HI UR6, URZ, UR4, UR6 ;  /* 0x00000004ff06c299 */ /* 0x008fe80008011606 */
[----:B------:R-:W-:Y:S04]  /*5000*/  @!UP4 USEL UR6, UR13, UR6, !UP0 ;  /* 0x000000060d06c287 */ /* 0x000fe8000c000000 */
[----:B------:R-:W-:Y:S02]  /*5010*/  @!UP4 UIADD3 UR4, UPT, UPT, -UR8, UR6, URZ ;  /* 0x000000060804c290 */ /* 0x000fe4000fffe1ff */
[----:B------:R-:W-:Y:S02]  /*5020*/  @!UP4 UIADD3 UR6, UPT, UPT, UR8, -UR6, URZ ;  /* 0x800000060806c290 */ /* 0x000fe4000fffe0ff */
[----:B------:R-:W-:Y:S02]  /*5030*/  @!UP4 UIMAD UR14, UR4, UR5, UR14 ;  /* 0x00000005040ec2a4 */ /* 0x000fe4000f8e020e */
[----:B------:R-:W-:Y:S01]  /*5040*/  @!UP4 UIMAD UR13, UR6, UR10, UR13 ;  /* 0x0000000a060dc2a4 */ /* 0x000fe2000f8e020d */
[----:B------:R-:W-:Y:S11]  /*5050*/  BRA.U UP1, `(.L_x_98) ;  /* 0x0000000101107547 */ /* 0x000ff6000b800000 */
[----:B------:R-:W-:Y:S04]  /*5060*/  MOV R3, UR50 ;  /* 0x0000003200037c02 */ /* 0x000fe80008000f00 */
[----:B------:R-:W-:Y:S04]  /*5070*/  SHF.L.U32 R3, R3, 0x1f, RZ ;  /* 0x0000001f03037819 */ /* 0x000fe800000006ff */
[----:B------:R-:W3:Y:S02]  /*5080*/  SYNCS.PHASECHK.TRANS64.TRYWAIT P1, [UR29+0xf8], R3 ;  /* 0x0000f803ff0075a7 */ /* 0x000ee4000802111d */
[----:B---3--:R-:W-:Y:S05]  /*5090*/  @!P1 BRA `(.L_x_99) ;  /* 0x0000005800e89947 */ /* 0x008fea0003800000 */
.L_x_98:
[----:B------:R-:W-:Y:S05]  /*50a0*/  BRA.U !UP6, `(.L_x_100) ;  /* 0x000000010e407547 */ /* 0x000fea000b800000 */
[----:B------:R-:W-:Y:S01]  /*50b0*/  UPLOP3.LUT UP2, UPT, UPT, UPT, UP5, 0x80, 0x8 ;  /* 0x000000000008789c */ /* 0x000fe20003f4f050 */
[----:B-1----:R-:W-:Y:S01]  /*50c0*/  HFMA2 R3, -RZ, RZ, 0, 5.9604644775390625e-08 ;  /* 0x00000001ff037431 */ /* 0x002fe200000001ff */
[----:B------:R-:W1:Y:S01]  /*50d0*/  LDCU.64 UR8, c[0x0][0x358] ;  /* 0x00006b00ff0877ac */ /* 0x000e620008000a00 */
[----:B------:R-:W-:Y:S03]  /*50e0*/  IMAD.MOV.U32 R0, RZ, RZ, 0x1 ;  /* 0x00000001ff007424 */ /* 0x000fe600078e00ff */
[----:B------:R-:W-:Y:S05]  /*50f0*/  PLOP3.LUT P1, PT, PT, PT, UP2, 0x80, 0x8 ;  /* 0x000000000008781c */ /* 0x000fea0003f2f028 */
[----:B------:R-:W3:Y:S01]  /*5100*/  @UP2 LDCU.64 UR4, c[0x0][0x888] ;  /* 0x00011100ff0427ac */ /* 0x000ee20008000a00 */
[----:B------:R-:W-:Y:S07]  /*5110*/  @UP2 UIMAD UR6, UR36, UR38, URZ ;  /* 0x00000026240622a4 */ /* 0x000fee000f8e02ff */
[----:B------:R-:W-:Y:S04]  /*5120*/  @P1 PRMT R6, R3, 0x7610, R6 ;  /* 0x0000761003061816 */ /* 0x000fe80000000006 */
[----:B------:R-:W-:Y:S05]  /*5130*/  @!P1 PRMT R6, R0, 0x7610, R6 ;  /* 0x0000761000069816 */ /* 0x000fea0000000006 */
[----:B------:R4:W-:Y:S01]  /*5140*/  STL.S16 [R1], R6 ;  /* 0x0000000601007387 */ /* 0x0009e20000100600 */
[----:B---3--:R-:W-:Y:S06]  /*5150*/  @UP2 UIMAD.WIDE UR4, UR6, 0x4, UR4 ;  /* 0x00000004060428a5 */ /* 0x008fec000f8e0204 */
[----:B------:R-:W-:Y:S02]  /*5160*/  IMAD.U32 R4, RZ, RZ, UR4 ;  /* 0x00000004ff047e24 */ /* 0x000fe4000f8e00ff */
[----:B------:R-:W-:Y:S03]  /*5170*/  IMAD.U32 R5, RZ, RZ, UR5 ;  /* 0x00000005ff057e24 */ /* 0x000fe6000f8e00ff */
[----:B------:R-:W3:Y:S02]  /*5180*/  @!UP2 LDCU UR4, c[0x0][0x880] ;  /* 0x00011000ff04a7ac */ /* 0x000ee40008000800 */
[----:B-1---5:R4:W5:Y:S02]  /*5190*/  @P1 LDG.E R163, desc[UR8][R4.64] ;  /* 0x0000000804a31981 */ /* 0x022964000c1e1900 */
[----:B---34-:R-:W-:Y:S07]  /*51a0*/  @!P1 MOV R163, UR4 ;  /* 0x0000000400a39c02 */ /* 0x018fee0008000f00 */
.L_x_100:
[----:B-----5:R-:W-:Y:S01]  /*51b0*/  @!P0 FSETP.EQ.AND P2, PT, R163, RZ, PT ;  /* 0x000000ffa300820b */ /* 0x020fe20003f42000 */
[----:B------:R-:W-:Y:S01]  /*51c0*/  @!UPT UIADD3 URZ, UPT, UPT, URZ, URZ, URZ ;  /* 0x000000fffffff290 */ /* 0x000fe2000fffe0ff */
[----:B------:R-:W-:Y:S11]  /*51d0*/  @!P0 BRA `(.L_x_101) ;  /* 0x00000000001c8947 */ /* 0x000ff60003800000 */
[----:B------:R-:W-:Y:S01]  /*51e0*/  PLOP3.LUT P2, PT, PT, PT, UP2, 0x80, 0x8 ;  /* 0x000000000008781c */ /* 0x000fe20003f4f028 */
[----:B-1----:R-:W3:Y:S03]  /*51f0*/  LDL R0, [R1] ;  /* 0x0000000001007983 */ /* 0x002ee60000100800 */
[----:B------:R-:W-:Y:S02]  /*5200*/  PLOP3.LUT P2, PT, P2, PT, PT, 0x8, 0x80 ;  /* 0x000000000080781c */ /* 0x000fe4000174e170 */
[----:B---3--:R-:W-:Y:S11]  /*5210*/  LOP3.LUT P0, RZ, R0, 0xff, RZ, 0xc0, !PT ;  /* 0x000000ff00ff7812 */ /* 0x008ff6000780c0ff */
[----:B------:R-:W-:Y:S02]  /*5220*/  @!UPT UIADD3 URZ, UPT, UPT, URZ, URZ, URZ ;  /* 0x000000fffffff290 */ /* 0x000fe4000fffe0ff */
[----:B------:R-:W-:Y:S11]  /*5230*/  @P0 FSETP.EQ.AND P2, PT, R163, RZ, PT ;  /* 0x000000ffa300020b */ /* 0x000ff60003f42000 */
[----:B------:R-:W-:Y:S02]  /*5240*/  @!UPT UIADD3 URZ, UPT, UPT, URZ, URZ, URZ ;  /* 0x000000fffffff290 */ /* 0x000fe4000fffe0ff */
.L_x_101:
[----:B------:R-:W3:Y:S01]  /*5250*/  SYNCS.PHASECHK.TRANS64.TRYWAIT P0, [UR29+0xe8], R2 ;  /* 0x0000e802ff0075a7 */ /* 0x000ee2000800111d */
[----:B------:R-:W-:Y:S02]  /*5260*/  ELECT P1, URZ, PT ;  /* 0x0000000000ff782f */ /* 0x000fe40003820000 */
[----:B------:R-:W-:Y:S01]  /*5270*/  IADD3 R10, PT, PT, R10, 0x1, RZ ;  /* 0x000000010a0a7810 */ /* 0x000fe20007ffe0ff */
[----:B---3--:R-:W-:Y:S10]  /*5280*/  @!P0 BRA `(.L_x_102) ;  /* 0x0000005800848947 */ /* 0x008ff40003800000 */
.L_x_177:
[----:B------:R-:W-:Y:S01]  /*5290*/  PLOP3.LUT P1, PT, P2, P1, PT, 0xf2, 0x2f ;  /* 0x00000000002f781c */ /* 0x000fe20001723e72 */
[----:B------:R-:W-:Y:S01]  /*52a0*/  UMOV UR6, 0x0 ;  /* 0x0000000000067882 */ /* 0x000fe20000000000 */
[----:B------:R-:W-:Y:S01]  /*52b0*/  UMOV UR7, 0x10000000 ;  /* 0x1000000000077882 */ /* 0x000fe20000000000 */
[----:B------:R-:W-:Y:S01]  /*52c0*/  UMOV UR28, UR36 ;  /* 0x00000024001c7c82 */ /* 0x000fe20008000000 */
[----:B------:R-:W-:Y:S01]  /*52d0*/  UMOV UR12, UR36 ;  /* 0x00000024000c7c82 */ /* 0x000fe20008000000 */
[----:B------:R-:W-:Y:S01]  /*52e0*/  UMOV UR20, UR36 ;  /* 0x0000002400147c82 */ /* 0x000fe20008000000 */
[C---:B------:R-:W-:Y:S02]  /*52f0*/  ISETP.NE.AND P0, PT, R10.reuse, 0x2, PT ;  /* 0x000000020a00780c */ /* 0x040fe40003f05270 */
[----:B------:R-:W-:Y:S02]  /*5300*/  LOP3.LUT R11, R11, 0x1, RZ, 0x3c, !PT ;  /* 0x000000010b0b7812 */ /* 0x000fe400078e3cff */
[----:B-1----:R-:W-:Y:S02]  /*5310*/  SEL R0, RZ, 0x1, P0 ;  /* 0x00000001ff007807 */ /* 0x002fe40000000000 */
[----:B------:R-:W-:Y:S01]  /*5320*/  SEL R10, R10, RZ, P0 ;  /* 0x000000ff0a0a7207 */ /* 0x000fe20000000000 */
[----:B------:R-:W-:Y:S01]  /*5330*/  VOTEU.ALL UP0, P1 ;  /* 0x0000000000ff7886 */ /* 0x000fe20000800000 */
[----:B------:R-:W-:Y:S04]  /*5340*/  LOP3.LUT R9, R9, R0, RZ, 0x3c, !PT ;  /* 0x0000000009097212 */ /* 0x000fe800078e3cff */
[----:B------:R-:W-:Y:S02]  /*5350*/  @!UP0 UIADD3 UR4, UP1, UPT, UR52, 0x580, URZ ;  /* 0x0000058034048890 */ /* 0x000fe4000ff3e0ff */
[----:B------:R-:W-:Y:S02]  /*5360*/  @!UP0 USHF.L.U32 UR35, UR46, 0x7, URZ ;  /* 0x000000072e238899 */ /* 0x000fe400080006ff */
[----:B------:R-:W-:Y:S02]  /*5370*/  @!UP0 UIADD3.X UR5, UPT, UPT, URZ, UR53, URZ, UP1, !UPT ;  /* 0x00000035ff058290 */ /* 0x000fe40008ffe4ff */
[----:B------:R-:W-:Y:S02]  /*5380*/  @!UP0 UIMAD UR34, UR47, 0xa0, URZ ;  /* 0x000000a02f2288a4 */ /* 0x000fe4000f8e02ff */
[----:B------:R-:W-:Y:S02]  /*5390*/  @!UP0 UIADD3 UR32, UPT, UPT, UR29, 0x200, URZ ;  /* 0x000002001d208890 */ /* 0x000fe4000fffe0ff */
[----:B------:R-:W-:Y:S01]  /*53a0*/  @!UP0 UIADD3 UR33, UPT, UPT, UR29, 0xe0, URZ ;  /* 0x000000e01d218890 */ /* 0x000fe2000fffe0ff */
[----:B------:R-:W-:Y:S01]  /*53b0*/  VOTEU.ALL UP1, P1 ;  /* 0x0000000000ff7886 */ /* 0x000fe20000820000 */
[----:B------:R-:W-:Y:S02]  /*53c0*/  @!UP0 UIADD3 UR24, UPT, UPT, UR29, 0x1200, URZ ;  /* 0x000012001d188890 */ /* 0x000fe4000fffe0ff */
[----:B------:R-:W-:Y:S03]  /*53d0*/  @!UP0 UIADD3 UR26, UPT, UPT, UR34, 0x20, URZ ;  /* 0x00000020221a8890 */ /* 0x000fe6000fffe0ff */
[----:B------:R-:W-:Y:S01]  /*53e0*/  UMOV UR25, UR33 ;  /* 0x0000002100197c82 */ /* 0x000fe20008000000 */
[----:B------:R-:W-:Y:S01]  /*53f0*/  UMOV UR27, UR35 ;  /* 0x00000023001b7c82 */ /* 0x000fe20008000000 */
[----:B------:R1:W-:Y:S01]  /*5400*/  @!UP1 UTMALDG.3D [UR32], [UR4], desc[UR6] ;  /* 0x00000620040095b4 */ /* 0x0003e20008011000 */
[----:B------:R-:W-:Y:S01]  /*5410*/  VOTEU.ALL UP1, P1 ;  /* 0x0000000000ff7886 */ /* 0x000fe20000820000 */
[----:B------:R-:W-:Y:S02]  /*5420*/  @!UP0 UIADD3 UR8, UPT, UPT, UR29, 0x2200, URZ ;  /* 0x000022001d088890 */ /* 0x000fe4000fffe0ff */
[----:B------:R-:W-:Y:S01]  /*5430*/  @!UP0 UIADD3 UR10, UPT, UPT, UR34, 0x40, URZ ;  /* 0x00000040220a8890 */ /* 0x000fe2000fffe0ff */
[----:B------:R-:W-:Y:S01]  /*5440*/  UMOV UR9, UR33 ;  /* 0x0000002100097c82 */ /* 0x000fe20008000000 */
[----:B------:R-:W-:Y:S01]  /*5450*/  UMOV UR11, UR35 ;  /* 0x00000023000b7c82 */ /* 0x000fe20008000000 */
[----:B------:R-:W-:Y:S01]  /*5460*/  @!UP1 UTMALDG.3D [UR24], [UR4], desc[UR6] ;  /* 0x00000618040095b4 */ /* 0x000fe20008011000 */
[----:B------:R-:W-:Y:S01]  /*5470*/  VOTEU.ALL UP1, P1 ;  /* 0x0000000000ff7886 */ /* 0x000fe20000820000 */
[----:B------:R-:W-:Y:S02]  /*5480*/  @!UP0 UIADD3 UR16, UPT, UPT, UR29, 0x3200, URZ ;  /* 0x000032001d108890 */ /* 0x000fe4000fffe0ff */
[----:B------:R-:W-:Y:S01]  /*5490*/  @!UP0 UIADD3 UR18, UPT, UPT, UR34, 0x60, URZ ;  /* 0x0000006022128890 */ /* 0x000fe2000fffe0ff */
[----:B------:R-:W-:Y:S01]  /*54a0*/  UMOV UR17, UR33 ;  /* 0x0000002100117c82 */ /* 0x000fe20008000000 */
[----:B------:R-:W-:Y:S01]  /*54b0*/  UMOV UR19, UR35 ;  /* 0x0000002300137c82 */ /* 0x000fe20008000000 */
[----:B------:R3:W-:Y:S01]  /*54c0*/  @!UP1 UTMALDG.3D [UR8], [UR4], desc[UR6] ;  /* 0x00000608040095b4 */ /* 0x0007e20008011000 */
[----:B------:R-:W-:Y:S02]  /*54d0*/  UIADD3 UR47, UPT, UPT, UR13, UR59, URZ ;  /* 0x0000003b0d2f7290 */ /* 0x000fe4000fffe0ff */
[----:B------:R-:W-:Y:S02]  /*54e0*/  UIADD3 UR46, UPT, UPT, UR14, UR58, URZ ;  /* 0x0000003a0e2e7290 */ /* 0x000fe4000fffe0ff */
[----:B------:R-:W-:Y:S01]  /*54f0*/  UPLOP3.LUT UP1, UPT, UPT, UPT, UPT, 0x80, 0x8 ;  /* 0x000000000008789c */ /* 0x000fe20003f2f070 */
[----:B-1----:R-:W-:Y:S01]  /*5500*/  UMOV UR36, UR30 ;  /* 0x0000001e00247c82 */ /* 0x002fe20008000000 */
[----:B---3--:R-:W-:Y:S02]  /*5510*/  @!UP0 UIADD3 UR8, UPT, UPT, UR29, 0x4200, URZ ;  /* 0x000042001d088890 */ /* 0x008fe4000fffe0ff */
[----:B------:R-:W-:Y:S01]  /*5520*/  @!UP0 UIADD3 UR10, UPT, UPT, UR34, 0x80, URZ ;  /* 0x00000080220a8890 */ /* 0x000fe2000fffe0ff */
[----:B------:R-:W-:Y:S05]  /*5530*/  VOTEU.ALL UP0, P1 ;  /* 0x0000000000ff7886 */ /* 0x000fea0000800000 */
[----:B------:R3:W-:Y:S01]  /*5540*/  @!UP0 UTMALDG.3D [UR16], [UR4], desc[UR6] ;  /* 0x00000610040085b4 */ /* 0x0007e20008011000 */
[----:B------:R-:W-:Y:S05]  /*5550*/  VOTEU.ALL UP0, P1 ;  /* 0x0000000000ff7886 */ /* 0x000fea0000800000 */
[----:B------:R3:W-:Y:S01]  /*5560*/  @!UP0 UTMALDG.3D [UR8], [UR4], desc[UR6] ;  /* 0x00000608040085b4 */ /* 0x0007e20008011000 */
[----:B------:R3:W-:Y:S01]  /*5570*/  @!P1 SYNCS.ARRIVE.TRANS64.RED.A0TR RZ, [UR29+0xe0], R8 ;  /* 0x0000e008ffff99a7 */ /* 0x0007e2000830041d */
[----:B------:R-:W-:Y:S01]  /*5580*/  SYNCS.ARRIVE.TRANS64.RED.A1T0 RZ, [UR44], RZ ;  /* 0x000000ffffff79a7 */ /* 0x000fe2000810042c */
[----:B------:R-:W-:Y:S05]  /*5590*/  BRA.U UP3, `(.L_x_103) ;  /* 0xfffffff503207547 */ /* 0x000fea000b83ffff */
[----:B------:R-:W-:Y:S07]  /*55a0*/  MOV R0, UR29 ;  /* 0x0000001d00007c02 */ /* 0x000fee0008000f00 */
.L_x_104:
[----:B-1----:R-:W-:-:S04]  /*55b0*/  SHF.L.U32 R2, R11, 0x1f, RZ ;  /* 0x0000001f0b027819 */ /* 0x002fc800000006ff */
[----:B------:R1:W4:Y:S03]  /*55c0*/  SYNCS.PHASECHK.TRANS64.TRYWAIT P0, [R0+URZ+0xe8], R2 ;  /* 0x0000e802000075a7 */ /* 0x00032600080011ff */
[----:B----4-:R-:W-:Y:S05]  /*55d0*/  @!P0 NANOSLEEP.SYNCS 0x989680 ;  /* 0x009896800000895d */ /* 0x010fea0003900000 */
[----:B------:R-:W4:Y:S02]  /*55e0*/  @!P0 SYNCS.PHASECHK.TRANS64 P0, [R0+URZ+0xe8], R2 ;  /* 0x0000e802000085a7 */ /* 0x000f2400080010ff */
[----:B--234-:R-:W-:Y:S05]  /*55f0*/  @P0 EXIT ;  /* 0x000000000000094d */ /* 0x01cfea0003800000 */
[----:B------:R-:W-:Y:S05]  /*5600*/  BRA `(.L_x_104) ;  /* 0xfffffffc00e87947 */ /* 0x000fea000383ffff */
.L_x_95:
[----:B------:R-:W-:-:S06]  /*5610*/  UISETP.GE.AND UP0, UPT, UR14, 0x4, UPT ;  /* 0x000000040e00788c */ /* 0x000fcc000bf06270 */
[----:B------:R-:W-:-:S13]  /*5620*/  PLOP3.LUT P0, PT, PT, PT, UP0, 0x80, 0x8 ;  /* 0x000000000008781c */ /* 0x000fda0003f0f008 */
[----:B------:R-:W-:Y:S05]  /*5630*/  @!P0 EXIT ;  /* 0x000000000000894d */ /* 0x000fea0003800000 */
[----:B------:R-:W-:Y:S06]  /*5640*/  BAR.SYNC.DEFER_BLOCKING 0x6, 0xa0 ;  /* 0x0182800000007b1d */ /* 0x000fec0000010000 */
[----:B------:R-:W-:Y:S01]  /*5650*/  UMOV UR4, 0x400 ;  /* 0x0000040000047882 */ /* 0x000fe20000000000 */
[----:B------:R-:W1:Y:S01]  /*5660*/  LDCU UR42, c[0x0][0xb0c] ;  /* 0x00016180ff2a77ac */ /* 0x000e620008000800 */
[----:B------:R-:W2:Y:S01]  /*5670*/  S2R R2, SR_TID.X ;  /* 0x0000000000027919 */ /* 0x000ea20000002100 */
[----:B------:R-:W-:Y:S01]  /*5680*/  ULEA UR4, UR5, UR4, 0x18 ;  /* 0x0000000405047291 */ /* 0x000fe2000f8ec0ff */
[----:B------:R-:W-:Y:S01]  /*5690*/  STL [R1+0x4], RZ ;  /* 0x000004ff01007387 */ /* 0x000fe20000100800 */
[----:B------:R-:W3:Y:S01]  /*56a0*/  LDCU UR62, c[0x0][0xb20] ;  /* 0x00016400ff3e77ac */ /* 0x000ee20008000800 */
[----:B------:R-:W4:Y:S01]  /*56b0*/  LDCU UR39, c[0x0][0xb30] ;  /* 0x00016600ff2777ac */ /* 0x000f220008000800 */
[----:B------:R-:W1:Y:S05]  /*56c0*/  LDCU.64 UR56, c[0x0][0x888] ;  /* 0x00011100ff3877ac */ /* 0x000e6a0008000a00 */
[----:B------:R-:W3:Y:S01]  /*56d0*/  LDS R0, [UR4+0x1a0] ;  /* 0x0001a004ff007984 */ /* 0x000ee20008000800 */
[----:B------:R-:W1:Y:S01]  /*56e0*/  LDCU.64 UR40, c[0x0][0xb28] ;  /* 0x00016500ff2877ac */ /* 0x000e620008000a00 */
[----:B------:R-:W1:Y:S01]  /*56f0*/  LDCU.128 UR52, c[0x0][0xb10] ;  /* 0x00016200ff3477ac */ /* 0x000e620008000c00 */
[----:B------:R-:W-:Y:S01]  /*5700*/  UMOV UR43, URZ ;  /* 0x000000ff002b7c82 */ /* 0x000fe20008000000 */
[----:B------:R-:W-:Y:S01]  /*5710*/  UMOV UR50, URZ ;  /* 0x000000ff00327c82 */ /* 0x000fe20008000000 */
[----:B------:R-:W-:Y:S01]  /*5720*/  UMOV UR18, URZ ;  /* 0x000000ff00127c82 */ /* 0x000fe20008000000 */
[----:B------:R-:W-:Y:S01]  /*5730*/  UMOV UR49, URZ ;  /* 0x000000ff00317c82 */ /* 0x000fe20008000000 */
[----:B--2---:R-:W-:-:S05]  /*5740*/  IMAD.U32 R2, R2, 0x10000, RZ ;  /* 0x0001000002027824 */ /* 0x004fca00078e00ff */
[----:B------:R-:W-:-:S04]  /*5750*/  LOP3.LUT R2, R2, 0x600000, RZ, 0xc0, !PT ;  /* 0x0060000002027812 */ /* 0x000fc800078ec0ff */
[----:B-1-34-:R-:W-:-:S07]  /*5760*/  IADD3 R2, PT, PT, R0, R2, RZ ;  /* 0x0000000200027210 */ /* 0x01afce0007ffe0ff */
.L_x_125:
[----:B-1----:R-:W1:Y:S01]  /*5770*/  S2UR UR61, SR_CgaCtaId ;  /* 0x00000000003d79c3 */ /* 0x002e620000008800 */
[----:B------:R-:W-:Y:S01]  /*5780*/  UMOV UR44, 0x400 ;  /* 0x00000400002c7882 */ /* 0x000fe20000000000 */
[----:B------:R-:W-:Y:S04]  /*5790*/  MOV R3, UR49 ;  /* 0x0000003100037c02 */ /* 0x000fe80008000f00 */
[----:B------:R-:W-:Y:S01]  /*57a0*/  SHF.L.U32 R3, R3, 0x1f, RZ ;  /* 0x0000001f03037819 */ /* 0x000fe200000006ff */
[----:B-1----:R-:W-:Y:S04]  /*57b0*/  ULEA UR44, UR61, UR44, 0x18 ;  /* 0x0000002c3d2c7291 */ /* 0x002fe8000f8ec0ff */
[----:B------:R-:W-:Y:S09]  /*57c0*/  ULEA UR4, UR18, UR44, 0x3 ;  /* 0x0000002c12047291 */ /* 0x000ff2000f8e18ff */
[----:B------:R-:W1:Y:S02]  /*57d0*/  SYNCS.PHASECHK.TRANS64.TRYWAIT P0, [UR4+0x100], R3 ;  /* 0x00010003ff0075a7 */ /* 0x000e640008001104 */
[----:B-1----:R-:W-:Y:S05]  /*57e0*/  @!P0 BRA `(.L_x_105) ;  /* 0x0000005400448947 */ /* 0x002fea0003800000 */
.L_x_179:
[----:B------:R-:W-:Y:S02]  /*57f0*/  ULEA UR5, UR18, UR44, 0x4 ;  /* 0x0000002c12057291 */ /* 0x000fe4000f8e20ff */
[----:B------:R-:W-:Y:S01]  /*5800*/  UIADD3 UR4, UPT, UPT, UR4, 0x110, URZ ;  /* 0x0000011004047890 */ /* 0x000fe2000fffe0ff */
[----:B------:R-:W2:Y:S03]  /*5810*/  LDCU UR10, c[0x0][0xb24] ;  /* 0x00016480ff0a77ac */ /* 0x000ea60008000800 */
[----:B------:R-:W-:Y:S03]  /*5820*/  UPRMT UR4, URZ, 0x654, UR4 ;  /* 0x00000654ff047896 */ /* 0x000fe60008000004 */
[----:B------:R-:W3:Y:S01]  /*5830*/  LDS.128 R4, [UR5+0x180] ;  /* 0x00018005ff047984 */ /* 0x000ee20008000c00 */
[----:B------:R-:W-:Y:S01]  /*5840*/  @!PT LDS RZ, [RZ] ;  /* 0x00000000fffff984 */ /* 0x000fe20000000800 */
[----:B------:R-:W-:Y:S01]  /*5850*/  @!PT LDS RZ, [RZ] ;  /* 0x00000000fffff984 */ /* 0x000fe20000000800 */
[----:B------:R-:W-:Y:S01]  /*5860*/  @!PT LDS RZ, [RZ] ;  /* 0x00000000fffff984 */ /* 0x000fe20000000800 */
[----:B------:R-:W-:Y:S01]  /*5870*/  @!PT LDS RZ, [RZ] ;  /* 0x00000000fffff984 */ /* 0x000fe20000000800 */
[----:B------:R4:W-:Y:S07]  /*5880*/  MEMBAR.ALL.CTA ;  /* 0x0000000000007992 */ /* 0x0009ee0000008000 */
[----:B----4-:R-:W4:Y:S02]  /*5890*/  FENCE.VIEW.ASYNC.S ;  /* 0x00000000000073c6 */ /* 0x010f240000000000 */
[----:B----4-:R-:W-:Y:S01]  /*58a0*/  SYNCS.ARRIVE.TRANS64.RED.A1T0 RZ, [UR4], RZ ;  /* 0x000000ffffff79a7 */ /* 0x010fe20008100404 */
[----:B---3--:R-:W-:Y:S11]  /*58b0*/  LOP3.LUT P0, RZ, R6, 0x1, RZ, 0xc0, !PT ;  /* 0x0000000106ff7812 */ /* 0x008ff6000780c0ff */
[----:B------:R-:W-:Y:S02]  /*58c0*/  @!UPT UIADD3 URZ, UPT, UPT, URZ, URZ, URZ ;  /* 0x000000fffffff290 */ /* 0x000fe4000fffe0ff */
[----:B------:R-:W-:Y:S01]  /*58d0*/  VOTEU.ANY UP0, P0 ;  /* 0x0000000000ff7886 */ /* 0x000fe20000000100 */
[----:B------:R-:W-:Y:S01]  /*58e0*/  PLOP3.LUT P3, PT, PT, PT, UP0, 0x80, 0x8 ;  /* 0x000000000008781c */ /* 0x000fe20003f6f008 */
[----:B------:R-:W-:Y:S01]  /*58f0*/  UP2UR UR48, UPR, URZ, 0x1 ;  /* 0x00000001ff307883 */ /* 0x000fe20008000000 */
[----:B------:R-:W-:Y:S02]  /*5900*/  PLOP3.LUT P1, PT, PT, PT, UP0, 0x80, 0x8 ;  /* 0x000000000008781c */ /* 0x000fe40003f2f008 */
[----:B------:R-:W-:Y:S02]  /*5910*/  PLOP3.LUT P2, PT, PT, PT, UP0, 0x80, 0x8 ;  /* 0x000000000008781c */ /* 0x000fe40003f4f008 */
[----:B------:R-:W-:Y:S01]  /*5920*/  PLOP3.LUT P0, PT, PT, PT, UP0, 0x80, 0x8 ;  /* 0x000000000008781c */ /* 0x000fe20003f0f008 */
[----:B--2---:R-:W-:Y:S06]  /*5930*/  UISETP.GE.AND UP0, UPT, UR10, 0x1, UPT ;  /* 0x000000010a00788c */ /* 0x004fec000bf06270 */
[----:B-1----:R-:W-:Y:S02]  /*5940*/  @P3 MOV R3, R4 ;  /* 0x0000000400033202 */ /* 0x002fe40000000f00 */
[----:B------:R-:W-:Y:S02]  /*5950*/  @P1 LOP3.LUT R0, R5, 0xffff, RZ, 0xc0, !PT ;  /* 0x0000ffff05001812 */ /* 0x000fe400078ec0ff */
[----:B------:R-:W-:Y:S02]  /*5960*/  @P2 R2UR UR38, R3 ;  /* 0x00000000032622ca */ /* 0x000fe400000e0000 */
[----:B------:R-:W-:Y:S01]  /*5970*/  @P0 R2UR UR37, R0 ;  /* 0x00000000002502ca */ /* 0x000fe200000e0000 */
[----:B------:R-:W-:Y:S03]  /*5980*/  @!UPT UIADD3 URZ, UPT, UPT, URZ, URZ, URZ ;  /* 0x000000fffffff290 */ /* 0x000fe6000fffe0ff */
[----:B------:R-:W-:Y:S11]  /*5990*/  BRA.U !UP0, `(.L_x_106) ;  /* 0x0000000108c87547 */ /* 0x000ff6000b800000 */
[----:B------:R-:W1:Y:S01]  /*59a0*/  LDCU UR7, c[0x0][0x370] ;  /* 0x00006e00ff0777ac */ /* 0x000e620008000800 */
[----:B------:R-:W2:Y:S01]  /*59b0*/  LDCU UR4, c[0x0][0x374] ;  /* 0x00006e80ff0477ac */ /* 0x000ea20008000800 */
[----:B------:R-:W-:Y:S02]  /*59c0*/  UISETP.NE.AND UP0, UPT, UR54, 0x1, UPT ;  /* 0x000000013600788c */ /* 0x000fe4000bf05270 */
[----:B------:R-:W-:Y:S02]  /*59d0*/  UIMAD.WIDE.U32 UR12, UR37, UR55, URZ ;  /* 0x00000037250c72a5 */ /* 0x000fe4000f8e00ff */
[----:B------:R-:W-:Y:S02]  /*59e0*/  UISETP.NE.AND UP1, UPT, UR42, 0x1, UPT ;  /* 0x000000012a00788c */ /* 0x000fe4000bf25270 */
[----:B------:R-:W-:Y:S02]  /*59f0*/  UISETP.NE.AND UP2, UPT, UR10, 0x1, UPT ;  /* 0x000000010a00788c */ /* 0x000fe4000bf45270 */
[----:B------:R-:W-:Y:S02]  /*5a00*/  UIMAD.WIDE.U32 UR16, UR38, UR52, URZ ;  /* 0x00000034261072a5 */ /* 0x000fe4000f8e00ff */
[----:B-1----:R-:W-:Y:S02]  /*5a10*/  UIMAD.WIDE.U32 UR14, UR7, UR52, URZ ;  /* 0x00000034070e72a5 */ /* 0x002fe4000f8e00ff */
[----:B--2---:R-:W-:Y:S07]  /*5a20*/  UIMAD.WIDE.U32 UR8, UR4, UR55, URZ ;  /* 0x00000037040872a5 */ /* 0x004fee000f8e00ff */
[----:B------:R-:W-:Y:S02]  /*5a30*/  UMOV UR5, UR9 ;  /* 0x0000000900057c82 */ /* 0x000fe40008000000 */
[----:B------:R-:W-:Y:S03]  /*5a40*/  @UP0 USHF.R.U32.HI UR4, URZ, UR62, UR5 ;  /* 0x0000003eff040299 */ /* 0x000fe60008011605 */
[----:B------:R-:W-:Y:S01]  /*5a50*/  UMOV UR5, UR13 ;  /* 0x0000000d00057c82 */ /* 0x000fe20008000000 */
[----:B------:R-:W-:Y:S02]  /*5a60*/  UIMAD.WIDE.U32 UR8, UR4, UR40, URZ ;  /* 0x00000028040872a5 */ /* 0x000fe4000f8e00ff */
[----:B------:R-:W-:Y:S03]  /*5a70*/  USHF.R.U32.HI UR6, URZ, UR62, UR5 ;  /* 0x0000003eff067299 */ /* 0x000fe60008011605 */
[----:B------:R-:W-:Y:S01]  /*5a80*/  UMOV UR5, UR15 ;  /* 0x0000000f00057c82 */ /* 0x000fe20008000000 */
[----:B------:R-:W-:Y:S02]  /*5a90*/  USEL UR6, UR37, UR6, !UP0 ;  /* 0x0000000625067287 */ /* 0x000fe4000c000000 */
[----:B------:R-:W-:Y:S01]  /*5aa0*/  @UP1 USHF.R.U32.HI UR7, URZ, UR53, UR5 ;  /* 0x00000035ff071299 */ /* 0x000fe20008011605 */
[----:B------:R-:W-:Y:S02]  /*5ab0*/  UMOV UR8, UR9 ;  /* 0x0000000900087c82 */ /* 0x000fe40008000000 */
[----:B------:R-:W-:Y:S01]  /*5ac0*/  UMOV UR5, UR17 ;  /* 0x0000001100057c82 */ /* 0x000fe20008000000 */
[----:B------:R-:W-:Y:S02]  /*5ad0*/  UIMAD.WIDE.U32 UR12, UR7, UR40, URZ ;  /* 0x00000028070c72a5 */ /* 0x000fe4000f8e00ff */
[----:B------:R-:W-:Y:S02]  /*5ae0*/  @UP2 USHF.R.U32.HI UR4, URZ, UR41, UR8 ;  /* 0x00000029ff042299 */ /* 0x000fe40008011608 */
[----:B------:R-:W-:Y:S02]  /*5af0*/  USHF.R.U32.HI UR5, URZ, UR53, UR5 ;  /* 0x00000035ff057299 */ /* 0x000fe40008011605 */
[----:B------:R-:W-:Y:S02]  /*5b00*/  UIMAD UR4, UR10, UR4, URZ ;  /* 0x000000040a0472a4 */ /* 0x000fe4000f8e02ff */
[----:B------:R-:W-:Y:S02]  /*5b10*/  USEL UR5, UR38, UR5, !UP1 ;  /* 0x0000000526057287 */ /* 0x000fe4000c800000 */
[----:B------:R-:W-:Y:S01]  /*5b20*/  UISETP.GE.AND UP0, UPT, UR6, UR4, UPT ;  /* 0x000000040600728c */ /* 0x000fe2000bf06270 */
[----:B------:R-:W-:Y:S01]  /*5b30*/  UMOV UR8, UR13 ;  /* 0x0000000d00087c82 */ /* 0x000fe20008000000 */
[----:B------:R-:W-:Y:S02]  /*5b40*/  UIMAD.WIDE.U32 UR12, UR6, UR40, URZ ;  /* 0x00000028060c72a5 */ /* 0x000fe4000f8e00ff */
[----:B------:R-:W-:Y:S04]  /*5b50*/  @UP2 USHF.R.U32.HI UR7, URZ, UR41, UR8 ;  /* 0x00000029ff072299 */ /* 0x000fe80008011608 */
[----:B------:R-:W-:Y:S01]  /*5b60*/  UIMAD UR8, UR10, UR7, URZ ;  /* 0x000000070a0872a4 */ /* 0x000fe2000f8e02ff */
[----:B------:R-:W-:Y:S03]  /*5b70*/  UMOV UR4, UR13 ;  /* 0x0000000d00047c82 */ /* 0x000fe60008000000 */
[----:B------:R-:W-:Y:S02]  /*5b80*/  UISETP.GE.OR UP0, UPT, UR5, UR8, UP0 ;  /* 0x000000080500728c */ /* 0x000fe40008706670 */
[----:B------:R-:W-:Y:S02]  /*5b90*/  USHF.R.U32.HI UR4, URZ, UR41, UR4 ;  /* 0x00000029ff047299 */ /* 0x000fe40008011604 */
[----:B------:R-:W-:Y:S02]  /*5ba0*/  UIMAD.WIDE.U32 UR8, UR5, UR40, URZ ;  /* 0x00000028050872a5 */ /* 0x000fe4000f8e00ff */
[----:B------:R-:W-:Y:S02]  /*5bb0*/  USEL UR12, UR6, UR4, !UP2 ;  /* 0x00000004060c7287 */ /* 0x000fe4000d000000 */
[----:B------:R-:W-:Y:S02]  /*5bc0*/  UIADD3 UR8, UPT, UPT, -UR5, URZ, URZ ;  /* 0x000000ff05087290 */ /* 0x000fe4000fffe1ff */
[----:B------:R-:W-:Y:S01]  /*5bd0*/  UIADD3 UR11, UPT, UPT, -UR12, URZ, URZ ;  /* 0x000000ff0c0b7290 */ /* 0x000fe2000fffe1ff */
[----:B------:R-:W-:Y:S01]  /*5be0*/  @!UP0 UMOV UR4, UR9 ;  /* 0x0000000900048c82 */ /* 0x000fe20008000000 */
[----:B------:R-:W-:Y:S02]  /*5bf0*/  UIADD3 UR9, UPT, UPT, -UR6, URZ, URZ ;  /* 0x000000ff06097290 */ /* 0x000fe4000fffe1ff */
[----:B------:R-:W-:Y:S02]  /*5c00*/  @!UP0 USHF.R.U32.HI UR4, URZ, UR41, UR4 ;  /* 0x00000029ff048299 */ /* 0x000fe40008011604 */
[----:B------:R-:W-:Y:S02]  /*5c10*/  UIMAD UR11, UR10, UR11, UR6 ;  /* 0x0000000b0a0b72a4 */ /* 0x000fe4000f8e0206 */
[----:B------:R-:W-:Y:S04]  /*5c20*/  @!UP0 USEL UR4, UR5, UR4, !UP2 ;  /* 0x0000000405048287 */ /* 0x000fe8000d000000 */
[----:B------:R-:W-:Y:S02]  /*5c30*/  @!UP0 UIMAD UR11, UR7, UR11, UR4 ;  /* 0x0000000b070b82a4 */ /* 0x000fe4000f8e0204 */
[----:B------:R-:W-:Y:S02]  /*5c40*/  @!UP0 UIADD3 UR12, UPT, UPT, UR12, -UR4, URZ ;  /* 0x800000040c0c8290 */ /* 0x000fe4000fffe0ff */
[----:B------:R-:W-:Y:S02]  /*5c50*/  UIMAD UR7, UR42, UR8, UR38 ;  /* 0x000000082a0772a4 */ /* 0x000fe4000f8e0226 */
[----:B------:R-:W-:Y:S02]  /*5c60*/  @!UP0 UIMAD UR6, UR12, UR10, UR5 ;  /* 0x0000000a0c0682a4 */ /* 0x000fe4000f8e0205 */
[----:B------:R-:W-:Y:S01]  /*5c70*/  UIMAD UR4, UR54, UR9, UR37 ;  /* 0x00000009360472a4 */ /* 0x000fe2000f8e0225 */
[----:B------:R-:W-:Y:S02]  /*5c80*/  @!UP0 UMOV UR5, UR11 ;  /* 0x0000000b00058c82 */ /* 0x000fe40008000000 */
[----:B------:R-:W-:Y:S02]  /*5c90*/  UIMAD UR38, UR5, UR42, UR7 ;  /* 0x0000002a052672a4 */ /* 0x000fe4000f8e0207 */
[----:B------:R-:W-:Y:S11]  /*5ca0*/  UIMAD UR37, UR6, UR54, UR4 ;  /* 0x00000036062572a4 */ /* 0x000ff6000f8e0204 */
[----:B------:R-:W-:Y:S01]  /*5cb0*/  @!UPT UIADD3 URZ, UPT, UPT, URZ, URZ, URZ ;  /* 0x000000fffffff290 */ /* 0x000fe2000fffe0ff */
.L_x_106:
[----:B------:R-:W-:Y:S02]  /*5cc0*/  UISETP.NE.AND UP0, UPT, UR39, 0x1, UPT ;  /* 0x000000012700788c */ /* 0x000fe4000bf05270 */
[----:B------:R-:W-:Y:S02]  /*5cd0*/  UISETP.NE.AND UP1, UPT, UR48, URZ, UPT ;  /* 0x000000ff3000728c */ /* 0x000fe4000bf25270 */
[----:B------:R-:W-:Y:S04]  /*5ce0*/  UIADD3 UR45, UPT, UPT, UR18, 0x1, URZ ;  /* 0x00000001122d7890 */ /* 0x000fe8000fffe0ff */
[----:B------:R-:W-:Y:S02]  /*5cf0*/  PLOP3.LUT P1, PT, PT, PT, UP1, 0x80, 0x8 ;  /* 0x000000000008781c */ /* 0x000fe40003f2f018 */
[----:B------:R-:W-:Y:S01]  /*5d00*/  PLOP3.LUT P0, PT, PT, PT, UP1, 0x80, 0x8 ;  /* 0x000000000008781c */ /* 0x000fe20003f0f018 */
[----:B------:R-:W1:Y:S01]  /*5d10*/  @!UP0 LDCU.128 UR12, c[0x0][0xb10] ;  /* 0x00016200ff0c87ac */ /* 0x000e620008000c00 */
[----:B------:R-:W2:Y:S09]  /*5d20*/  @!UP0 LDCU UR5, c[0x0][0xb0c] ;  /* 0x00016180ff0587ac */ /* 0x000eb20008000800 */
[----:B------:R-:W-:Y:S01]  /*5d30*/  @P1 SHF.R.U32.HI R4, RZ, 0x10, R5 ;  /* 0x00000010ff041819 */ /* 0x000fe20000011605 */
[----:B------:R-:W3:Y:S03]  /*5d40*/  @!UP0 LDCU UR10, c[0x0][0xb20] ;  /* 0x00016400ff0a87ac */ /* 0x000ee60008000800 */
[----:B------:R-:W-:Y:S01]  /*5d50*/  @P0 R2UR UR51, R4 ;  /* 0x00000000043302ca */ /* 0x000fe200000e0000 */
[----:B-1----:R-:W-:Y:S02]  /*5d60*/  UIMAD.WIDE.U32 UR8, UR38, UR12, URZ ;  /* 0x0000000c260872a5 */ /* 0x002fe4000f8e00ff */
[----:B------:R-:W-:Y:S02]  /*5d70*/  UIMAD.WIDE.U32 UR6, UR37, UR15, URZ ;  /* 0x0000000f250672a5 */ /* 0x000fe4000f8e00ff */
[----:B------:R-:W-:Y:S03]  /*5d80*/  @!UP0 UISETP.NE.AND UP1, UPT, UR14, 0x1, UPT ;  /* 0x000000010e00888c */ /* 0x000fe6000bf25270 */
[----:B------:R-:W-:Y:S01]  /*5d90*/  @!UP0 UMOV UR4, UR9 ;  /* 0x0000000900048c82 */ /* 0x000fe20008000000 */
[----:B--2---:R-:W-:Y:S02]  /*5da0*/  @!UP0 UISETP.NE.AND UP2, UPT, UR5, 0x1, UPT ;  /* 0x000000010500888c */ /* 0x004fe4000bf45270 */
[----:B------:R-:W-:Y:S01]  /*5db0*/  @!UP0 USHF.R.U32.HI UR4, URZ, UR13, UR4 ;  /* 0x0000000dff048299 */ /* 0x000fe20008011604 */
[----:B------:R-:W-:Y:S02]  /*5dc0*/  @!UP0 UMOV UR6, UR7 ;  /* 0x0000000700068c82 */ /* 0x000fe40008000000 */
[----:B---3--:R-:W-:Y:S02]  /*5dd0*/  @!UP0 USHF.R.U32.HI UR6, URZ, UR10, UR6 ;  /* 0x0000000aff068299 */ /* 0x008fe40008011606 */
[----:B------:R-:W-:Y:S02]  /*5de0*/  @!UP0 USEL UR7, UR38, UR4, !UP2 ;  /* 0x0000000426078287 */ /* 0x000fe4000d000000 */
[----:B------:R-:W-:Y:S04]  /*5df0*/  @!UP0 USEL UR6, UR37, UR6, !UP1 ;  /* 0x0000000625068287 */ /* 0x000fe8000c800000 */
[----:B------:R-:W-:Y:S02]  /*5e00*/  @!UP0 UIADD3 UR4, UPT, UPT, -UR7, UR6, URZ ;  /* 0x0000000607048290 */ /* 0x000fe4000fffe1ff */
[----:B------:R-:W-:Y:S02]  /*5e10*/  @!UP0 UIADD3 UR6, UPT, UPT, UR7, -UR6, URZ ;  /* 0x8000000607068290 */ /* 0x000fe4000fffe0ff */
[----:B------:R-:W-:Y:S02]  /*5e20*/  UIADD3 UR7, UPT, UPT, UR44, 0x200, URZ ;  /* 0x000002002c077890 */ /* 0x000fe4000fffe0ff */
[----:B------:R-:W-:Y:S02]  /*5e30*/  @!UP0 UIMAD UR38, UR4, UR5, UR38 ;  /* 0x00000005042682a4 */ /* 0x000fe4000f8e0226 */
[----:B------:R-:W-:Y:S02]  /*5e40*/  @!UP0 UIMAD UR37, UR6, UR14, UR37 ;  /* 0x0000000e062582a4 */ /* 0x000fe4000f8e0225 */
[----:B------:R-:W-:Y:S09]  /*5e50*/  ULOP3.LUT UP0, URZ, UR7, 0x90, URZ, 0xc0, !UPT ;  /* 0x0000009007ff7892 */ /* 0x000ff2000f80c0ff */
[----:B------:R-:W-:Y:S05]  /*5e60*/  BRA.U !UP0, `(.L_x_107) ;  /* 0x0000000108407547 */ /* 0x000fea000b800000 */
[----:B------:R-:W1:Y:S01]  /*5e70*/  LDCU.64 UR8, c[0x4][0x80] ;  /* 0x01001000ff0877ac */ /* 0x000e620008000a00 */
[----:B------:R-:W-:Y:S01]  /*5e80*/  MOV R15, 0x0 ;  /* 0x00000000000f7802 */ /* 0x000fe20000000f00 */
[----:B------:R-:W-:Y:S02]  /*5e90*/  HFMA2 R12, -RZ, RZ, 0, 5.9604644775390625e-08 ;  /* 0x00000001ff0c7431 */ /* 0x000fe400000001ff */
[----:B------:R-:W-:Y:S02]  /*5ea0*/  IMAD.MOV.U32 R8, RZ, RZ, 0x70 ;  /* 0x00000070ff087424 */ /* 0x000fe400078e00ff */
[----:B------:R-:W-:Y:S01]  /*5eb0*/  IMAD.MOV.U32 R13, RZ, RZ, RZ ;  /* 0x000000ffff0d7224 */ /* 0x000fe200078e00ff */
[----:B------:R-:W2:Y:S01]  /*5ec0*/  LDCU.64 UR6, c[0x4][0x88] ;  /* 0x01001100ff0677ac */ /* 0x000ea20008000a00 */
[----:B------:R-:W3:Y:S01]  /*5ed0*/  LDC.64 R14, c[0x4][R15] ;  /* 0x010000000f0e7b82 */ /* 0x000ee20000000a00 */
[----:B------:R-:W4:Y:S01]  /*5ee0*/  LDCU.64 UR4, c[0x4][0x8] ;  /* 0x01000100ff0477ac */ /* 0x000f220008000a00 */
[----:B-1----:R-:W-:Y:S01]  /*5ef0*/  MOV R5, UR9 ;  /* 0x0000000900057c02 */ /* 0x002fe20008000f00 */
[----:B------:R-:W-:Y:S01]  /*5f00*/  IMAD.U32 R4, RZ, RZ, UR8 ;  /* 0x00000008ff047e24 */ /* 0x000fe2000f8e00ff */
[----:B--2---:R-:W-:Y:S01]  /*5f10*/  MOV R7, UR7 ;  /* 0x0000000700077c02 */ /* 0x004fe20008000f00 */
[----:B------:R-:W-:Y:S01]  /*5f20*/  IMAD.U32 R6, RZ, RZ, UR6 ;  /* 0x00000006ff067e24 */ /* 0x000fe2000f8e00ff */
[----:B----4-:R-:W-:Y:S01]  /*5f30*/  MOV R11, UR5 ;  /* 0x00000005000b7c02 */ /* 0x010fe20008000f00 */
[----:B------:R-:W-:Y:S02]  /*5f40*/  IMAD.U32 R10, RZ, RZ, UR4 ;  /* 0x00000004ff0a7e24 */ /* 0x000fe4000f8e00ff */
[----:B------:R-:W-:Y:S07]  /*5f50*/  LEPC R20, `(.L_x_107) ;  /* 0x000000001014794e */ /* 0x000fee0000000000 */
[----:B---3-5:R-:W-:Y:S05]  /*5f60*/  CALL.ABS.NOINC R14 ;  /* 0x000000000e007343 */ /* 0x028fea0003c00000 */
.L_x_107:
[----:B------:R-:W-:Y:S04]  /*5f70*/  UIADD3 UR4, UPT, UPT, UR44, 0x5200, URZ ;  /* 0x000052002c047890 */ /* 0x000fe8000fffe0ff */
        /* <DEDUP_REMOVED lines=18> */
.L_x_108:
[----:B------:R-:W-:Y:S01]  /*60a0*/  PLOP3.LUT P1, PT, PT, PT, PT, 0x8, 0x80 ;  /* 0x000000000080781c */ /* 0x000fe20003f2e170 */
[----:B------:R-:W-:Y:S01]  /*60b0*/  UISETP.NE.AND UP1, UPT, UR60, URZ, UPT ;  /* 0x000000ff3c00728c */ /* 0x000fe2000bf25270 */
[----:B------:R1:W5:Y:S01]  /*60c0*/  LDL R16, [R1] ;  /* 0x0000000001107983 */ /* 0x0003620000100800 */
[----:B------:R-:W2:Y:S04]  /*60d0*/  LDC.64 R6, c[0x0][0x890] ;  /* 0x00022400ff067b82 */ /* 0x000ea80000000a00 */
[----:B------:R-:W-:Y:S04]  /*60e0*/  PLOP3.LUT P0, PT, PT, PT, UP1, 0x80, 0x8 ;  /* 0x000000000008781c */ /* 0x000fe80003f0f018 */
[----:B------:R-:W3:Y:S01]  /*60f0*/  LDC.64 R4, c[0x0][0x8b0] ;  /* 0x00022c00ff047b82 */ /* 0x000ee20000000a00 */
[----:B------:R-:W4:Y:S01]  /*6100*/  @UP1 LDCU.64 UR4, c[0x0][0x888] ;  /* 0x00011100ff0417ac */ /* 0x000f220008000a00 */
[----:B--2---:R-:W-:Y:S01]  /*6110*/  ISETP.NE.U32.AND P3, PT, R6, RZ, PT ;  /* 0x000000ff0600720c */ /* 0x004fe20003f65070 */
[----:B----4-:R-:W-:Y:S03]  /*6120*/  @UP1 UISETP.NE.U32.AND UP0, UPT, UR4, URZ, UPT ;  /* 0x000000ff0400128c */ /* 0x010fe6000bf05070 */
[----:B------:R-:W-:Y:S02]  /*6130*/  ISETP.NE.AND.EX P3, PT, R7, RZ, PT, P3 ;  /* 0x000000ff0700720c */ /* 0x000fe40003f65330 */
[----:B---3--:R-:W-:Y:S01]  /*6140*/  ISETP.NE.U32.AND P4, PT, R4, RZ, PT ;  /* 0x000000ff0400720c */ /* 0x008fe20003f85070 */
[----:B------:R-:W-:Y:S01]  /*6150*/  @UP1 UISETP.NE.AND.EX UP0, UPT, UR5, URZ, UPT, UP0 ;  /* 0x000000ff0500128c */ /* 0x000fe2000bf05300 */
[----:B------:R-:W-:Y:S02]  /*6160*/  @P0 PLOP3.LUT P1, PT, P3, PT, PT, 0x80, 0x8 ;  /* 0x000000000008081c */ /* 0x000fe40001f2f070 */
[----:B------:R-:W-:Y:S01]  /*6170*/  ISETP.NE.AND.EX P4, PT, R5, RZ, PT, P4 ;  /* 0x000000ff0500720c */ /* 0x000fe20003f85340 */
[----:B------:R-:W-:Y:S06]  /*6180*/  @UP1 USEL UR4, URZ, 0xffffffff, UP0 ;  /* 0xffffffffff041887 */ /* 0x000fec0008000000 */
[----:B-1----:R-:W-:Y:S06]  /*6190*/  @!P3 BRA `(.L_x_109) ;  /* 0x00000000003cb947 */ /* 0x002fec0003800000 */
[----:B------:R-:W1:Y:S01]  /*61a0*/  LDC.64 R8, c[0x0][0x888] ;  /* 0x00022200ff087b82 */ /* 0x000e620000000a00 */
[----:B------:R-:W2:Y:S01]  /*61b0*/  LDCU.64 UR6, c[0x0][0x358] ;  /* 0x00006b00ff0677ac */ /* 0x000ea20008000a00 */
[----:B------:R-:W-:Y:S02]  /*61c0*/  IMAD.MOV.U32 R3, RZ, RZ, 0x1 ;  /* 0x00000001ff037424 */ /* 0x000fe400078e00ff */
[----:B------:R-:W-:Y:S01]  /*61d0*/  IMAD.MOV.U32 R0, RZ, RZ, 0x1 ;  /* 0x00000001ff007424 */ /* 0x000fe200078e00ff */
[----:B-1----:R-:W-:Y:S04]  /*61e0*/  ISETP.NE.U32.AND P2, PT, R8, RZ, PT ;  /* 0x000000ff0800720c */ /* 0x002fe80003f45070 */
[----:B------:R-:W-:Y:S11]  /*61f0*/  ISETP.NE.AND.EX P2, PT, R9, RZ, PT, P2 ;  /* 0x000000ff0900720c */ /* 0x000ff60003f45320 */
[----:B------:R-:W-:Y:S02]  /*6200*/  @!UPT UIADD3 URZ, UPT, UPT, URZ, URZ, URZ ;  /* 0x000000fffffff290 */ /* 0x000fe4000fffe0ff */
[----:B------:R-:W1:Y:S01]  /*6210*/  @P2 LDC.64 R8, c[0x0][0x888] ;  /* 0x00022200ff082b82 */ /* 0x000e620000000a00 */
[----:B------:R-:W-:Y:S01]  /*6220*/  @P2 IMAD R6, R6, UR36, RZ ;  /* 0x0000002406062c24 */ /* 0x000fe2000f8e02ff */
[----:B-----5:R-:W-:Y:S04]  /*6230*/  @P2 PRMT R16, R3, 0x7610, R16 ;  /* 0x0000761003102816 */ /* 0x020fe80000000010 */
[----:B------:R-:W-:Y:S05]  /*6240*/  @!P2 PRMT R16, R0, 0x7610, R16 ;  /* 0x000076100010a816 */ /* 0x000fea0000000010 */
[----:B------:R3:W-:Y:S01]  /*6250*/  STL.S16 [R1], R16 ;  /* 0x0000001001007387 */ /* 0x0007e20000100600 */
[----:B-1----:R-:W-:Y:S05]  /*6260*/  @P2 IMAD.WIDE R8, R6, 0x4, R8 ;  /* 0x0000000406082825 */ /* 0x002fea00078e0208 */
[----:B--2---:R3:W5:Y:S02]  /*6270*/  @P2 LDG.E R163, desc[UR6][R8.64] ;  /* 0x0000000608a32981 */ /* 0x004764000c1e1900 */
[----:B---3--:R-:W1:Y:S02]  /*6280*/  @!P2 LDC R163, c[0x0][0x880] ;  /* 0x00022000ffa3ab82 */ /* 0x008e640000000800 */
.L_x_109:
[----:B------:R-:W-:Y:S05]  /*6290*/  @!P4 BRA `(.L_x_110) ;  /* 0x000000000028c947 */ /* 0x000fea0003800000 */
[----:B------:R-:W2:Y:S01]  /*62a0*/  LDC.64 R6, c[0x0][0x8a8] ;  /* 0x00022a00ff067b82 */ /* 0x000ea20000000a00 */
[----:B------:R-:W3:Y:S01]  /*62b0*/  LDCU.64 UR6, c[0x0][0x358] ;  /* 0x00006b00ff0677ac */ /* 0x000ee20008000a00 */
[----:B--2---:R-:W-:Y:S04]  /*62c0*/  ISETP.NE.U32.AND P2, PT, R6, RZ, PT ;  /* 0x000000ff0600720c */ /* 0x004fe80003f45070 */
[----:B------:R-:W-:Y:S11]  /*62d0*/  ISETP.NE.AND.EX P2, PT, R7, RZ, PT, P2 ;  /* 0x000000ff0700720c */ /* 0x000ff60003f45320 */
[----:B------:R-:W-:Y:S02]  /*62e0*/  @!UPT UIADD3 URZ, UPT, UPT, URZ, URZ, URZ ;  /* 0x000000fffffff290 */ /* 0x000fe4000fffe0ff */
[----:B------:R-:W2:Y:S01]  /*62f0*/  @P2 LDC.64 R6, c[0x0][0x8a8] ;  /* 0x00022a00ff062b82 */ /* 0x000ea20000000a00 */
[----:B------:R-:W-:Y:S04]  /*6300*/  @P2 IMAD R4, R4, UR36, RZ ;  /* 0x0000002404042c24 */ /* 0x000fe8000f8e02ff */
[----:B--2---:R-:W-:Y:S05]  /*6310*/  @P2 IMAD.WIDE R6, R4, 0x4, R6 ;  /* 0x0000000404062825 */ /* 0x004fea00078e0206 */
[----:B---3-5:R2:W5:Y:S02]  /*6320*/  @P2 LDG.E R162, desc[UR6][R6.64] ;  /* 0x0000000606a22981 */ /* 0x028564000c1e1900 */
[----:B--2---:R-:W3:Y:S02]  /*6330*/  @!P2 LDC R162, c[0x0][0x8a0] ;  /* 0x00022800ffa2ab82 */ /* 0x004ee40000000800 */
.L_x_110:
[----:B------:R-:W2:Y:S01]  /*6340*/  LDL R6, [R1+0x4] ;  /* 0x0000040001067983 */ /* 0x000ea20000100800 */
[----:B-1---5:R-:W-:Y:S01]  /*6350*/  @P0 FSETP.NEU.AND P4, PT, R163, RZ, PT ;  /* 0x000000ffa300020b */ /* 0x022fe20003f8d000 */
[----:B------:R-:W-:Y:S01]  /*6360*/  IMAD.U32 R0, RZ, RZ, UR4 ;  /* 0x00000004ff007e24 */ /* 0x000fe2000f8e00ff */
[----:B------:R-:W-:Y:S01]  /*6370*/  @P0 LOP3.LUT P2, RZ, R16, 0xff, RZ, 0xc0, !PT ;  /* 0x000000ff10ff0812 */ /* 0x000fe2000784c0ff */
[----:B------:R-:W-:Y:S01]  /*6380*/  IMAD.U32 R17, RZ, RZ, UR43 ;  /* 0x0000002bff117e24 */ /* 0x000fe2000f8e00ff */
[----:B------:R-:W-:Y:S01]  /*6390*/  @P0 SEL R3, RZ, 0xffffffff, P4 ;  /* 0xffffffffff030807 */ /* 0x000fe20002000000 */
[----:B------:R-:W-:Y:S01]  /*63a0*/  BSSY B1, `(.L_x_111) ;  /* 0x0000071000017945 */ /* 0x000fe20003800000 */
[----:B------:R-:W-:Y:S02]  /*63b0*/  PLOP3.LUT P5, PT, PT, PT, PT, 0x8, 0x80 ;  /* 0x000000000080781c */ /* 0x000fe40003fae170 */
[----:B------:R-:W-:Y:S02]  /*63c0*/  CS2R R154, SRZ ;  /* 0x00000000009a7805 */ /* 0x000fe4000001ff00 */
[----:B------:R-:W-:Y:S02]  /*63d0*/  @P1 SEL R3, R0, R3, !P2 ;  /* 0x0000000300031207 */ /* 0x000fe40005000000 */
[----:B------:R-:W-:Y:S02]  /*63e0*/  CS2R R152, SRZ ;  /* 0x0000000000987805 */ /* 0x000fe4000001ff00 */
[----:B------:R-:W-:Y:S02]  /*63f0*/  LEA R17, R17, UR44, 0x3 ;  /* 0x0000002c11117c11 */ /* 0x000fe4000f8e18ff */
[----:B------:R-:W-:Y:S02]  /*6400*/  CS2R R158, SRZ ;  /* 0x00000000009e7805 */ /* 0x000fe4000001ff00 */
[----:B------:R-:W-:Y:S02]  /*6410*/  @P0 LOP3.LUT R3, R3, 0x1, RZ, 0xc0, !PT ;  /* 0x0000000103030812 */ /* 0x000fe400078ec0ff */
[----:B------:R-:W-:Y:S02]  /*6420*/  CS2R R156, SRZ ;  /* 0x00000000009c7805 */ /* 0x000fe4000001ff00 */
[----:B------:R-:W-:Y:S02]  /*6430*/  CS2R R166, SRZ ;  /* 0x0000000000a67805 */ /* 0x000fe4000001ff00 */
[----:B------:R-:W-:Y:S02]  /*6440*/  CS2R R164, SRZ ;  /* 0x0000000000a47805 */ /* 0x000fe4000001ff00 */
[----:B------:R-:W-:Y:S01]  /*6450*/  ISETP.NE.U32.OR P1, PT, R3, 0x1, !P0 ;  /* 0x000000010300780c */ /* 0x000fe20004725470 */
[----:B------:R-:W-:Y:S01]  /*6460*/  IMAD.U32 R3, RZ, RZ, UR50 ;  /* 0x00000032ff037e24 */ /* 0x000fe2000f8e00ff */
[----:B------:R-:W-:Y:S02]  /*6470*/  CS2R R170, SRZ ;  /* 0x0000000000aa7805 */ /* 0x000fe4000001ff00 */
[----:B------:R-:W-:Y:S02]  /*6480*/  CS2R R168, SRZ ;  /* 0x0000000000a87805 */ /* 0x000fe4000001ff00 */
[----:B------:R-:W-:Y:S02]  /*6490*/  CS2R R174, SRZ ;  /* 0x0000000000ae7805 */ /* 0x000fe4000001ff00 */
[----:B------:R-:W-:Y:S02]  /*64a0*/  CS2R R172, SRZ ;  /* 0x0000000000ac7805 */ /* 0x000fe4000001ff00 */
[----:B------:R-:W-:Y:S02]  /*64b0*/  SHF.L.U32 R3, R3, 0x1f, RZ ;  /* 0x0000001f03037819 */ /* 0x000fe400000006ff */
[----:B------:R-:W-:Y:S02]  /*64c0*/  CS2R R178, SRZ ;  /* 0x0000000000b27805 */ /* 0x000fe4000001ff00 */
        /* <DEDUP_REMOVED lines=9> */
[----:B--2---:R-:W-:Y:S04]  /*6560*/  @P1 SHF.L.U32 R0, R6, 0x1f, RZ ;  /* 0x0000001f06001819 */ /* 0x004fe800000006ff */
[----:B------:R-:W1:Y:S01]  /*6570*/  @P1 SYNCS.PHASECHK.TRANS64.TRYWAIT P0, [UR44+0xe0], R0 ;  /* 0x0000e000ff0015a7 */ /* 0x000e62000800112c */
[----:B------:R2:W4:Y:S01]  /*6580*/  SYNCS.PHASECHK.TRANS64.TRYWAIT P4, [R17+URZ+0x120], R3 ;  /* 0x00012003110075a7 */ /* 0x00052200080811ff */
[----:B-1----:R-:W-:Y:S01]  /*6590*/  @P1 PLOP3.LUT P5, PT, P0, PT, PT, 0x8, 0x80 ;  /* 0x000000000080181c */ /* 0x002fe200007ae170 */
[----:B------:R-:W-:Y:S01]  /*65a0*/  @!UPT UIADD3 URZ, UPT, UPT, URZ, URZ, URZ ;  /* 0x000000fffffff290 */ /* 0x000fe2000fffe0ff */
[----:B--2-4-:R-:W-:Y:S11]  /*65b0*/  @!P1 BRA `(.L_x_112) ;  /* 0x00000004003c9947 */ /* 0x014ff60003800000 */
[----:B------:R-:W-:Y:S01]  /*65c0*/  ISETP.NE.U32.AND P0, PT, RZ, UR56, PT ;  /* 0x00000038ff007c0c */ /* 0x000fe2000bf05070 */
[----:B------:R-:W1:Y:S01]  /*65d0*/  S2R R7, SR_TID.X ;  /* 0x0000000000077919 */ /* 0x000e620000002100 */
[----:B------:R-:W-:Y:S01]  /*65e0*/  FSETP.NEU.AND P2, PT, R163, RZ, PT ;  /* 0x000000ffa300720b */ /* 0x000fe20003f4d000 */
[----:B------:R-:W-:Y:S01]  /*65f0*/  BSSY B0, `(.L_x_113) ;  /* 0x000001e000007945 */ /* 0x000fe20003800000 */
[----:B------:R-:W-:Y:S02]  /*6600*/  ISETP.NE.AND.EX P0, PT, RZ, UR57, PT, P0 ;  /* 0x00000039ff007c0c */ /* 0x000fe4000bf05300 */
[----:B------:R-:W-:Y:S02]  /*6610*/  CS2R R186, SRZ ;  /* 0x0000000000ba7805 */ /* 0x000fe4000001ff00 */
[----:B------:R-:W-:Y:S02]  /*6620*/  LOP3.LUT P1, RZ, R16, 0xff, RZ, 0xc0, !PT ;  /* 0x000000ff10ff7812 */ /* 0x000fe4000782c0ff */
[----:B------:R-:W-:Y:S02]  /*6630*/  CS2R R184, SRZ ;  /* 0x0000000000b87805 */ /* 0x000fe4000001ff00 */
[----:B------:R-:W-:Y:S02]  /*6640*/  SEL R0, RZ, 0xffffffff, P2 ;  /* 0xffffffffff007807 */ /* 0x000fe40001000000 */
[----:B------:R-:W-:Y:S02]  /*6650*/  CS2R R190, SRZ ;  /* 0x0000000000be7805 */ /* 0x000fe4000001ff00 */
[----:B------:R-:W-:Y:S02]  /*6660*/  SEL R4, RZ, 0xffffffff, P0 ;  /* 0xffffffffff047807 */ /* 0x000fe40000000000 */
[----:B------:R-:W-:Y:S02]  /*6670*/  CS2R R188, SRZ ;  /* 0x0000000000bc7805 */ /* 0x000fe4000001ff00 */
[----:B------:R-:W-:Y:S02]  /*6680*/  PLOP3.LUT P0, PT, PT, PT, PT, 0x8, 0x80 ;  /* 0x000000000080781c */ /* 0x000fe40003f0e170 */
[----:B------:R-:W-:Y:S02]  /*6690*/  CS2R R178, SRZ ;  /* 0x0000000000b27805 */ /* 0x000fe4000001ff00 */
[----:B------:R-:W-:Y:S02]  /*66a0*/  @P3 SEL R0, R4, R0, !P1 ;  /* 0x0000000004003207 */ /* 0x000fe40004800000 */
[----:B------:R-:W-:Y:S02]  /*66b0*/  CS2R R176, SRZ ;  /* 0x0000000000b07805 */ /* 0x000fe4000001ff00 */
[----:B------:R-:W-:Y:S02]  /*66c0*/  CS2R R170, SRZ ;  /* 0x0000000000aa7805 */ /* 0x000fe4000001ff00 */
[----:B------:R-:W-:Y:S02]  /*66d0*/  CS2R R168, SRZ ;  /* 0x0000000000a87805 */ /* 0x000fe4000001ff00 */
[----:B------:R-:W-:Y:S02]  /*66e0*/  LOP3.LUT R0, R0, 0x1, RZ, 0xc0, !PT ;  /* 0x0000000100007812 */ /* 0x000fe400078ec0ff */
[----:B------:R-:W-:Y:S02]  /*66f0*/  CS2R R158, SRZ ;  /* 0x00000000009e7805 */ /* 0x000fe4000001ff00 */
[----:B------:R-:W-:Y:S02]  /*6700*/  CS2R R156, SRZ ;  /* 0x00000000009c7805 */ /* 0x000fe4000001ff00 */
[----:B------:R-:W-:Y:S11]  /*6710*/  ISETP.NE.U32.AND P1, PT, R0, 0x1, PT ;  /* 0x000000010000780c */ /* 0x000ff60003f25070 */
[----:B------:R-:W-:Y:S02]  /*6720*/  @!UPT UIADD3 URZ, UPT, UPT, URZ, URZ, URZ ;  /* 0x000000fffffff290 */ /* 0x000fe4000fffe0ff */
[C---:B-1----:R-:W-:Y:S02]  /*6730*/  @P1 IMAD.SHL.U32 R5, R7.reuse, 0x20, RZ ;  /* 0x0000002007051824 */ /* 0x042fe400078e00ff */
[----:B------:R-:W-:Y:S03]  /*6740*/  @P1 IMAD.SHL.U32 R0, R7, 0x4, RZ ;  /* 0x0000000407001824 */ /* 0x000fe600078e00ff */
[C---:B------:R-:W-:Y:S02]  /*6750*/  @P1 LOP3.LUT R4, R5.reuse, 0x80, RZ, 0xc0, !PT ;  /* 0x0000008005041812 */ /* 0x040fe400078ec0ff */
[----:B------:R-:W-:Y:S02]  /*6760*/  @P1 LOP3.LUT P2, RZ, R5, 0x80, RZ, 0xc0, !PT ;  /* 0x0000008005ff1812 */ /* 0x000fe4000784c0ff */
[----:B------:R-:W-:Y:S04]  /*6770*/  @P1 LOP3.LUT R4, R4, 0x10, R0, 0xf8, !PT ;  /* 0x0000001004041812 */ /* 0x000fe800078ef800 */
[----:B------:R-:W-:Y:S01]  /*6780*/  @P1 LOP3.LUT R4, R4, 0xf60, R5, 0xf8, !PT ;  /* 0x00000f6004041812 */ /* 0x000fe200078ef805 */
[----:B------:R-:W-:Y:S06]  /*6790*/  @!P5 BRA `(.L_x_114) ;  /* 0x00000000000cd947 */ /* 0x000fec0003800000 */
[----:B------:R-:W-:Y:S04]  /*67a0*/  SHF.L.U32 R5, R6, 0x1f, RZ ;  /* 0x0000001f06057819 */ /* 0x000fe800000006ff */
[----:B------:R-:W1:Y:S02]  /*67b0*/  SYNCS.PHASECHK.TRANS64.TRYWAIT P3, [UR44+0xe0], R5 ;  /* 0x0000e005ff0075a7 */ /* 0x000e64000806112c */
[----:B-1----:R-:W-:Y:S05]  /*67c0*/  @!P3 BRA `(.L_x_115) ;  /* 0x000000440064b947 */ /* 0x002fea0003800000 */
.L_x_114:
[----:B------:R-:W-:Y:S05]  /*67d0*/  BSYNC B0 ;  /* 0x0000000000007941 */ /* 0x000fea0003800000 */
.L_x_113:
[----:B------:R-:W2:Y:S01]  /*67e0*/  LDL.LU R9, [R1+0x4] ;  /* 0x0000040001097983 */ /* 0x000ea20000300800 */
[----:B------:R-:W-:Y:S02]  /*67f0*/  CS2R R182, SRZ ;  /* 0x0000000000b67805 */ /* 0x000fe4000001ff00 */
[----:B------:R-:W-:Y:S02]  /*6800*/  CS2R R180, SRZ ;  /* 0x0000000000b47805 */ /* 0x000fe4000001ff00 */
[----:B------:R-:W-:Y:S01]  /*6810*/  CS2R R198, SRZ ;  /* 0x0000000000c67805 */ /* 0x000fe2000001ff00 */
[----:B------:R-:W4:Y:S01]  /*6820*/  @P1 LDS.128 R184, [R4+UR44+0x200] ;  /* 0x0002002c04b81984 */ /* 0x000f220008000c00 */
[----:B------:R-:W-:Y:S02]  /*6830*/  CS2R R196, SRZ ;  /* 0x0000000000c47805 */ /* 0x000fe4000001ff00 */
[----:B------:R-:W-:Y:S02]  /*6840*/  CS2R R174, SRZ ;  /* 0x0000000000ae7805 */ /* 0x000fe4000001ff00 */
[----:B------:R-:W-:Y:S01]  /*6850*/  CS2R R172, SRZ ;  /* 0x0000000000ac7805 */ /* 0x000fe2000001ff00 */
[----:B------:R-:W2:Y:S01]  /*6860*/  @P1 LDS.128 R188, [R4+UR44+0x1200] ;  /* 0x0012002c04bc1984 */ /* 0x000ea20008000c00 */
[----:B------:R-:W-:Y:S02]  /*6870*/  CS2R R166, SRZ ;  /* 0x0000000000a67805 */ /* 0x000fe4000001ff00 */
[----:B------:R-:W-:Y:S02]  /*6880*/  CS2R R164, SRZ ;  /* 0x0000000000a47805 */ /* 0x000fe4000001ff00 */
[----:B------:R-:W-:Y:S01]  /*6890*/  CS2R R154, SRZ ;  /* 0x00000000009a7805 */ /* 0x000fe2000001ff00 */
[----:B------:R-:W2:Y:S01]  /*68a0*/  @P1 LDS.128 R176, [R4+UR44+0x2200] ;  /* 0x0022002c04b01984 */ /* 0x000ea20008000c00 */
[----:B------:R-:W-:Y:S02]  /*68b0*/  CS2R R152, SRZ ;  /* 0x0000000000987805 */ /* 0x000fe4000001ff00 */
[----:B------:R-:W-:Y:S01]  /*68c0*/  @P1 PLOP3.LUT P0, PT, P2, PT, PT, 0x80, 0x8 ;  /* 0x000000000008181c */ /* 0x000fe2000170f070 */
[----:B------:R-:W-:Y:S01]  /*68d0*/  UIADD3 UR4, UPT, UPT, UR44, 0xe8, URZ ;  /* 0x000000e82c047890 */ /* 0x000fe2000fffe0ff */
[----:B------:R-:W2:Y:S01]  /*68e0*/  @P1 LDS.128 R168, [R4+UR44+0x3200] ;  /* 0x0032002c04a81984 */ /* 0x000ea20008000c00 */
[----:B-1----:R-:W-:Y:S02]  /*68f0*/  @P1 VIADD R0, R4, UR44 ;  /* 0x0000002c04001c36 */ /* 0x002fe40008000000 */
[----:B------:R-:W-:Y:S01]  /*6900*/  UPRMT UR4, UR61, 0x654, UR4 ;  /* 0x000006543d047896 */ /* 0x000fe20008000004 */
[----:B------:R1:W2:Y:S01]  /*6910*/  @P1 LDS.128 R156, [R4+UR44+0x4200] ;  /* 0x0042002c049c1984 */ /* 0x0002a20008000c00 */
[C---:B------:R-:W-:Y:S02]  /*6920*/  @P1 VIADD R8, R0.reuse, 0x200 ;  /* 0x0000020000081836 */ /* 0x040fe40000000000 */
[C---:B------:R-:W-:Y:S02]  /*6930*/  @P1 VIADD R7, R0.reuse, 0x210 ;  /* 0x0000021000071836 */ /* 0x040fe40000000000 */
[C---:B------:R-:W-:Y:S02]  /*6940*/  @P1 VIADD R6, R0.reuse, 0x1210 ;  /* 0x0000121000061836 */ /* 0x040fe40000000000 */
[----:B------:R-:W-:Y:S02]  /*6950*/  @P1 VIADD R5, R0, 0x2210 ;  /* 0x0000221000051836 */ /* 0x000fe40000000000 */
[C---:B------:R-:W-:Y:S02]  /*6960*/  @P0 VIADD R7, R8.reuse, 0xfffffff0 ;  /* 0xfffffff008070836 */ /* 0x040fe40000000000 */
[C---:B------:R-:W-:Y:S02]  /*6970*/  @P0 VIADD R6, R8.reuse, 0xff0 ;  /* 0x00000ff008060836 */ /* 0x040fe40000000000 */
[----:B------:R-:W-:Y:S01]  /*6980*/  @P0 VIADD R5, R8, 0x1ff0 ;  /* 0x00001ff008050836 */ /* 0x000fe20000000000 */
[----:B------:R2:W2:Y:S04]  /*6990*/  @P1 LDS.128 R180, [R7] ;  /* 0x0000000007b41984 */ /* 0x0004a80000000c00 */
[----:B------:R2:W2:Y:S04]  /*69a0*/  @P1 LDS.128 R196, [R6] ;  /* 0x0000000006c41984 */ /* 0x0004a80000000c00 */
[----:B------:R2:W2:Y:S01]  /*69b0*/  @P1 LDS.128 R172, [R5] ;  /* 0x0000000005ac1984 */ /* 0x0004a20000000c00 */
[C---:B-1----:R-:W-:Y:S02]  /*69c0*/  @P1 VIADD R4, R0.reuse, 0x3210 ;  /* 0x0000321000041836 */ /* 0x042fe40000000000 */
[----:B------:R-:W-:Y:S02]  /*69d0*/  @P1 VIADD R0, R0, 0x4210 ;  /* 0x0000421000001836 */ /* 0x000fe40000000000 */
[C---:B------:R-:W-:Y:S02]  /*69e0*/  @P0 VIADD R4, R8.reuse, 0x2ff0 ;  /* 0x00002ff008040836 */ /* 0x040fe40000000000 */
[----:B------:R-:W-:Y:S03]  /*69f0*/  @P0 VIADD R0, R8, 0x3ff0 ;  /* 0x00003ff008000836 */ /* 0x000fe60000000000 */
[----:B------:R1:W1:Y:S04]  /*6a00*/  @P1 LDS.128 R164, [R4] ;  /* 0x0000000004a41984 */ /* 0x0002680000000c00 */
[----:B------:R1:W1:Y:S01]  /*6a10*/  @P1 LDS.128 R152, [R0] ;  /* 0x0000000000981984 */ /* 0x0002620000000c00 */
[----:B------:R-:W-:Y:S01]  /*6a20*/  @!PT LDS RZ, [RZ] ;  /* 0x00000000fffff984 */ /* 0x000fe20000000800 */
[----:B------:R-:W-:Y:S01]  /*6a30*/  @!PT LDS RZ, [RZ] ;  /* 0x00000000fffff984 */ /* 0x000fe20000000800 */
[----:B------:R-:W-:Y:S01]  /*6a40*/  @!PT LDS RZ, [RZ] ;  /* 0x00000000fffff984 */ /* 0x000fe20000000800 */
[----:B------:R-:W-:Y:S01]  /*6a50*/  @!PT LDS RZ, [RZ] ;  /* 0x00000000fffff984 */ /* 0x000fe20000000800 */
[----:B------:R5:W-:Y:S06]  /*6a60*/  MEMBAR.ALL.CTA ;  /* 0x0000000000007992 */ /* 0x000bec0000008000 */
[----:B-----5:R-:W5:Y:S02]  /*6a70*/  FENCE.VIEW.ASYNC.S ;  /* 0x00000000000073c6 */ /* 0x020f640000000000 */
[----:B-----5:R-:W-:Y:S01]  /*6a80*/  SYNCS.ARRIVE.TRANS64.RED.A1T0 RZ, [UR4], RZ ;  /* 0x000000ffffff79a7 */ /* 0x020fe20008100404 */
[----:B--2---:R-:W-:Y:S05]  /*6a90*/  LOP3.LUT R9, R9, 0x1, RZ, 0x3c, !PT ;  /* 0x0000000109097812 */ /* 0x004fea00078e3cff */
[----:B-1--4-:R2:W-:Y:S02]  /*6aa0*/  STL [R1+0x4], R9 ;  /* 0x0000040901007387 */ /* 0x0125e40000100800 */
.L_x_112:
[----:B------:R-:W-:Y:S05]  /*6ab0*/  BSYNC B1 ;  /* 0x0000000000017941 */ /* 0x000fea0003800000 */
.L_x_111:
[----:B------:R-:W1:Y:S01]  /*6ac0*/  S2R R4, SR_TID.X ;  /* 0x0000000000047919 */ /* 0x000e620000002100 */
[----:B------:R-:W-:Y:S04]  /*6ad0*/  IMAD.U32 R0, RZ, RZ, UR43 ;  /* 0x0000002bff007e24 */ /* 0x000fe8000f8e00ff */
[----:B------:R-:W-:Y:S05]  /*6ae0*/  IMAD R16, R0, 0xa0, R2 ;  /* 0x000000a000107824 */ /* 0x000fea00078e0202 */
[----:B------:R-:W-:Y:S02]  /*6af0*/  SHF.R.U32.HI R0, RZ, 0x15, R16 ;  /* 0x00000015ff007819 */ /* 0x000fe40000011610 */
[----:B-1----:R-:W-:Y:S04]  /*6b00*/  SHF.R.U32.HI R18, RZ, 0x5, R4 ;  /* 0x00000005ff127819 */ /* 0x002fe80000011604 */
[----:B------:R-:W-:Y:S01]  /*6b10*/  LOP3.LUT P0, RZ, R0, 0x3, R18, 0x48, !PT ;  /* 0x0000000300ff7812 */ /* 0x000fe20007804812 */
[----:B------:R-:W-:Y:S01]  /*6b20*/  @!UPT UIADD3 URZ, UPT, UPT, URZ, URZ, URZ ;  /* 0x000000fffffff290 */ /* 0x000fe2000fffe0ff */
[----:B------:R-:W-:Y:S11]  /*6b30*/  @P4 BRA `(.L_x_116) ;  /* 0x0000000000084947 */ /* 0x000ff60003800000 */
[----:B------:R-:W1:Y:S02]  /*6b40*/  SYNCS.PHASECHK.TRANS64.TRYWAIT P1, [R17+URZ+0x120], R3 ;  /* 0x00012003110075a7 */ /* 0x000e6400080211ff */
[----:B-1----:R-:W-:Y:S05]  /*6b50*/  @!P1 BRA `(.L_x_117) ;  /* 0x0000004000989947 */ /* 0x002fea0003800000 */
.L_x_116:
[----:B------:R-:W-:Y:S05]  /*6b60*/  @!P0 BRA `(.L_x_118) ;  /* 0x0000000000408947 */ /* 0x000fea0003800000 */
[----:B------:R-:W4:Y:S01]  /*6b70*/  LDCU.64 UR8, c[0x4][0x70] ;  /* 0x01000e00ff0877ac */ /* 0x000f220008000a00 */
[----:B------:R-:W-:Y:S01]  /*6b80*/  MOV R15, 0x0 ;  /* 0x00000000000f7802 */ /* 0x000fe20000000f00 */
[----:B------:R-:W-:Y:S02]  /*6b90*/  HFMA2 R12, -RZ, RZ, 0, 5.9604644775390625e-08 ;  /* 0x00000001ff0c7431 */ /* 0x000fe400000001ff */
[----:B------:R-:W-:Y:S02]  /*6ba0*/  IMAD.MOV.U32 R8, RZ, RZ, 0x192 ;  /* 0x00000192ff087424 */ /* 0x000fe400078e00ff */
[----:B------:R-:W-:Y:S01]  /*6bb0*/  IMAD.MOV.U32 R13, RZ, RZ, RZ ;  /* 0x000000ffff0d7224 */ /* 0x000fe200078e00ff */
[----:B------:R-:W5:Y:S01]  /*6bc0*/  LDCU.64 UR6, c[0x4][0x78] ;  /* 0x01000f00ff0677ac */ /* 0x000f620008000a00 */
[----:B------:R-:W1:Y:S01]  /*6bd0*/  LDC.64 R14, c[0x4][R15] ;  /* 0x010000000f0e7b82 */ /* 0x000e620000000a00 */
[----:B------:R-:W2:Y:S01]  /*6be0*/  LDCU.64 UR4, c[0x4][0x10] ;  /* 0x01000200ff0477ac */ /* 0x000ea20008000a00 */
[----:B----4-:R-:W-:Y:S01]  /*6bf0*/  MOV R5, UR9 ;  /* 0x0000000900057c02 */ /* 0x010fe20008000f00 */
[----:B------:R-:W-:Y:S01]  /*6c00*/  IMAD.U32 R4, RZ, RZ, UR8 ;  /* 0x00000008ff047e24 */ /* 0x000fe2000f8e00ff */
[----:B-----5:R-:W-:Y:S01]  /*6c10*/  MOV R7, UR7 ;  /* 0x0000000700077c02 */ /* 0x020fe20008000f00 */
[----:B------:R-:W-:Y:S01]  /*6c20*/  IMAD.U32 R6, RZ, RZ, UR6 ;  /* 0x00000006ff067e24 */ /* 0x000fe2000f8e00ff */
[----:B--2---:R-:W-:Y:S01]  /*6c30*/  MOV R11, UR5 ;  /* 0x00000005000b7c02 */ /* 0x004fe20008000f00 */
[----:B------:R-:W-:Y:S02]  /*6c40*/  IMAD.U32 R10, RZ, RZ, UR4 ;  /* 0x00000004ff0a7e24 */ /* 0x000fe4000f8e00ff */
[----:B------:R-:W-:Y:S07]  /*6c50*/  LEPC R20, `(.L_x_118) ;  /* 0x000000001014794e */ /* 0x000fee0000000000 */
[----:B-1-3--:R-:W-:Y:S05]  /*6c60*/  CALL.ABS.NOINC R14 ;  /* 0x000000000e007343 */ /* 0x00afea0003c00000 */
.L_x_118:
[----:B------:R-:W-:Y:S05]  /*6c70*/  WARPSYNC.ALL ;  /* 0x0000000000007948 */ /* 0x000fea0003800000 */
[C---:B------:R-:W-:Y:S01]  /*6c80*/  R2UR UR4, R16.reuse ;  /* 0x00000000100472ca */ /* 0x040fe200000e0000 */
[----:B------:R-:W-:Y:S05]  /*6c90*/  VIADD R0, R16, 0x20 ;  /* 0x0000002010007836 */ /* 0x000fea0000000000 */
[----:B------:R-:W-:Y:S04]  /*6ca0*/  SHF.R.U32.HI R0, RZ, 0x15, R0 ;  /* 0x00000015ff007819 */ /* 0x000fe80000011600 */
[----:B------:R-:W-:Y:S03]  /*6cb0*/  LOP3.LUT P0, RZ, R0, 0x3, R18, 0x48, !PT ;  /* 0x0000000300ff7812 */ /* 0x000fe60007804812 */
[----:B------:R-:W4:Y:S10]  /*6cc0*/  LDTM.x32 R120, tmem[UR4] ;  /* 0x00000004007879ee */ /* 0x000f3400082c0000 */
[----:B----4-:R-:W-:Y:S05]  /*6cd0*/  @!P0 BRA `(.L_x_119) ;  /* 0x0000000000408947 */ /* 0x010fea0003800000 */
        /* <DEDUP_REMOVED lines=16> */
.L_x_119:
[----:B------:R-:W-:Y:S05]  /*6de0*/  WARPSYNC.ALL ;  /* 0x0000000000007948 */ /* 0x000fea0003800000 */
[C---:B------:R-:W-:Y:S01]  /*6df0*/  R2UR UR4, R16.reuse ;  /* 0x00000000100472ca */ /* 0x040fe200000e0000 */
[----:B------:R-:W-:Y:S05]  /*6e00*/  VIADD R0, R16, 0x40 ;  /* 0x0000004010007836 */ /* 0x000fea0000000000 */
[----:B------:R-:W-:Y:S04]  /*6e10*/  SHF.R.U32.HI R0, RZ, 0x15, R0 ;  /* 0x00000015ff007819 */ /* 0x000fe80000011600 */
[----:B------:R-:W-:Y:S03]  /*6e20*/  LOP3.LUT P0, RZ, R0, 0x3, R18, 0x48, !PT ;  /* 0x0000000300ff7812 */ /* 0x000fe60007804812 */
[----:B------:R-:W4:Y:S10]  /*6e30*/  LDTM.x32 R88, tmem[UR4+0x20] ;  /* 0x00002004005879ee */ /* 0x000f3400082c0000 */
        /* <DEDUP_REMOVED lines=17> */
.L_x_120:
        /* <DEDUP_REMOVED lines=23> */
.L_x_121:
        /* <DEDUP_REMOVED lines=23> */
.L_x_122:
[----:B------:R-:W4:Y:S01]  /*7230*/  S2R R18, SR_TID.X ;  /* 0x0000000000127919 */ /* 0x000f220000002100 */
[----:B------:R-:W-:Y:S05]  /*7240*/  WARPSYNC.ALL ;  /* 0x0000000000007948 */ /* 0x000fea0003800000 */
[----:B----4-:R-:W-:Y:S02]  /*7250*/  LOP3.LUT P1, RZ, R18, 0x60, RZ, 0xc0, !PT ;  /* 0x0000006012ff7812 */ /* 0x010fe4000782c0ff */
[----:B------:R-:W-:Y:S01]  /*7260*/  F2FP.F16.E4M3.UNPACK_B R14, R186 ;  /* 0x000000baff0e723e */ /* 0x000fe200020006ff */
[C---:B---3--:R-:W-:Y:S01]  /*7270*/  FMUL R160, R162.reuse, R34 ;  /* 0x00000022a2a07220 */ /* 0x048fe20000400000 */
[----:B-1----:R-:W-:Y:S01]  /*7280*/  F2FP.F16.E4M3.UNPACK_B R3, R186.H1 ;  /* 0x000000baff03723e */ /* 0x002fe200030006ff */
[C---:B------:R-:W-:Y:S01]  /*7290*/  FMUL R161, R162.reuse, R35 ;  /* 0x00000023a2a17220 */ /* 0x040fe20000400000 */
[----:B------:R-:W-:Y:S01]  /*72a0*/  F2FP.F16.E4M3.UNPACK_B R0, R187 ;  /* 0x000000bbff00723e */ /* 0x000fe200020006ff */
[----:B------:R-:W-:Y:S01]  /*72b0*/  FMUL R151, R162, R151 ;  /* 0x00000097a2977220 */ /* 0x000fe20000400000 */
[----:B------:R-:W-:Y:S01]  /*72c0*/  R2UR UR4, R16 ;  /* 0x00000000100472ca */ /* 0x000fe200000e0000 */
[C---:B------:R-:W-:Y:S01]  /*72d0*/  FMUL R88, R162.reuse, R88 ;  /* 0x00000058a2587220 */ /* 0x040fe20000400000 */
[----:B------:R-:W-:Y:S01]  /*72e0*/  F2FP.F16.E4M3.UNPACK_B R5, R184 ;  /* 0x000000b8ff05723e */ /* 0x000fe200020006ff */
[----:B------:R-:W-:Y:S01]  /*72f0*/  FMUL R89, R162, R89 ;  /* 0x00000059a2597220 */ /* 0x000fe20000400000 */
[----:B------:R-:W-:Y:S01]  /*7300*/  PRMT R4, R14, 0x7610, R4 ;  /* 0x000076100e047816 */ /* 0x000fe20000000004 */
[C---:B------:R-:W-:Y:S01]  /*7310*/  FMUL R92, R162.reuse, R92 ;  /* 0x0000005ca25c7220 */ /* 0x040fe20000400000 */
[-C--:B------:R-:W-:Y:S01]  /*7320*/  F2FP.F16.E4M3.UNPACK_B R251, R180.reuse ;  /* 0x000000b4fffb723e */ /* 0x080fe200020006ff */
[C---:B------:R-:W-:Y:S01]  /*7330*/  FMUL R93, R162.reuse, R93 ;  /* 0x0000005da25d7220 */ /* 0x040fe20000400000 */
[----:B------:R-:W-:Y:S01]  /*7340*/  F2FP.F16.E4M3.UNPACK_B R250, R180.H1 ;  /* 0x000000b4fffa723e */ /* 0x000fe200030006ff */
[C---:B------:R-:W-:Y:S01]  /*7350*/  FMUL R96, R162.reuse, R96 ;  /* 0x00000060a2607220 */ /* 0x040fe20000400000 */
[C---:B------:R-:W-:Y:S01]  /*7360*/  PRMT R11, R3.reuse, 0x7632, R11 ;  /* 0x00007632030b7816 */ /* 0x040fe2000000000b */
[C---:B------:R-:W-:Y:S01]  /*7370*/  FMUL R97, R162.reuse, R97 ;  /* 0x00000061a2617220 */ /* 0x040fe20000400000 */
[----:B------:R-:W-:Y:S01]  /*7380*/  PRMT R10, R3, 0x7610, R10 ;  /* 0x00007610030a7816 */ /* 0x000fe2000000000a */
[----:B------:R-:W-:Y:S01]  /*7390*/  FMUL R3, R162, R121 ;  /* 0x00000079a2037220 */ /* 0x000fe20000400000 */
[----:B------:R-:W-:Y:S01]  /*73a0*/  PRMT R13, R0, 0x7632, R13 ;  /* 0x00007632000d7816 */ /* 0x000fe2000000000d */
[----:B------:R-:W-:Y:S01]  /*73b0*/  FMUL R121, R162, R125 ;  /* 0x0000007da2797220 */ /* 0x000fe20000400000 */
[----:B------:R-:W-:Y:S01]  /*73c0*/  PRMT R12, R0, 0x7610, R12 ;  /* 0x00007610000c7816 */ /* 0x000fe2000000000c */
[C---:B------:R-:W-:Y:S01]  /*73d0*/  FMUL R0, R162.reuse, R120 ;  /* 0x00000078a2007220 */ /* 0x040fe20000400000 */
[-C--:B------:R-:W-:Y:S01]  /*73e0*/  F2FP.F16.E4M3.UNPACK_B R249, R181.reuse ;  /* 0x000000b5fff9723e */ /* 0x080fe200020006ff */
[C---:B------:R-:W-:Y:S01]  /*73f0*/  FMUL R120, R162.reuse, R124 ;  /* 0x0000007ca2787220 */ /* 0x040fe20000400000 */
[----:B------:R-:W-:Y:S01]  /*7400*/  F2FP.F16.E4M3.UNPACK_B R248, R181.H1 ;  /* 0x000000b5fff8723e */ /* 0x000fe200030006ff */
[C---:B------:R-:W-:Y:S01]  /*7410*/  FMUL R124, R162.reuse, R128 ;  /* 0x00000080a27c7220 */ /* 0x040fe20000400000 */
[-C--:B------:R-:W-:Y:S01]  /*7420*/  F2FP.F16.E4M3.UNPACK_B R247, R182.reuse ;  /* 0x000000b6fff7723e */ /* 0x080fe200020006ff */
[C---:B------:R-:W-:Y:S01]  /*7430*/  FMUL R125, R162.reuse, R129 ;  /* 0x00000081a27d7220 */ /* 0x040fe20000400000 */
[----:B------:R-:W-:Y:S01]  /*7440*/  F2FP.F16.E4M3.UNPACK_B R180, R182.H1 ;  /* 0x000000b6ffb4723e */ /* 0x000fe200030006ff */
[C---:B------:R-:W-:Y:S01]  /*7450*/  FMUL R128, R162.reuse, R132 ;  /* 0x00000084a2807220 */ /* 0x040fe20000400000 */
[----:B------:R-:W-:Y:S01]  /*7460*/  F2FP.F16.E4M3.UNPACK_B R8, R184.H1 ;  /* 0x000000b8ff08723e */ /* 0x000fe200030006ff */
        /* <DEDUP_REMOVED lines=18> */
[----:B------:R-:W-:Y:S01]  /*7590*/  FMUL R145, R162, R149 ;  /* 0x00000095a2917220 */ /* 0x000fe20000400000 */
[----:B------:R-:W-:Y:S01]  /*75a0*/  PRMT R173, R4, 0x7610, R173 ;  /* 0x0000761004ad7816 */ /* 0x000fe200000000ad */
[--C-:B------:R-:W-:Y:S01]  /*75b0*/  HADD2.F32 R4, -RZ, R5.reuse.H0_H0 ;  /* 0x20000005ff047230 */ /* 0x100fe20000004100 */
[-C--:B------:R-:W-:Y:S01]  /*75c0*/  F2FP.F16.E4M3.UNPACK_B R219, R170.reuse ;  /* 0x000000aaffdb723e */ /* 0x080fe200020006ff */
[----:B------:R-:W-:Y:S01]  /*75d0*/  HADD2.F32 R5, -RZ, R5.H1_H1 ;  /* 0x30000005ff057230 */ /* 0x000fe20000004100 */
[----:B------:R-:W-:Y:S01]  /*75e0*/  F2FP.F16.E4M3.UNPACK_B R220, R170.H1 ;  /* 0x000000aaffdc723e */ /* 0x000fe200030006ff */
[C---:B------:R-:W-:Y:S01]  /*75f0*/  FMUL R149, R162.reuse, R25 ;  /* 0x00000019a2957220 */ /* 0x040fe20000400000 */
[-C--:B------:R-:W-:Y:S01]  /*7600*/  F2FP.F16.E4M3.UNPACK_B R185, R189.reuse ;  /* 0x000000bdffb9723e */ /* 0x080fe200020006ff */
[C---:B------:R-:W-:Y:S01]  /*7610*/  FFMA R0, R163.reuse, R4, R0 ;  /* 0x00000004a3007223 */ /* 0x040fe20000000000 */
[----:B------:R-:W-:Y:S01]  /*7620*/  F2FP.F16.E4M3.UNPACK_B R186, R189.H1 ;  /* 0x000000bdffba723e */ /* 0x000fe200030006ff */
[----:B------:R-:W-:Y:S01]  /*7630*/  FFMA R3, R163, R5, R3 ;  /* 0x00000005a3037223 */ /* 0x000fe20000000003 */
[----:B------:R-:W-:Y:S01]  /*7640*/  F2FP.F16.E4M3.UNPACK_B R187, R190 ;  /* 0x000000beffbb723e */ /* 0x000fe200020006ff */
[C---:B------:R-:W-:Y:S01]  /*7650*/  FMUL R100, R162.reuse, R100 ;  /* 0x00000064a2647220 */ /* 0x040fe20000400000 */
[----:B------:R-:W-:Y:S01]  /*7660*/  F2FP.F16.E4M3.UNPACK_B R188, R190.H1 ;  /* 0x000000beffbc723e */ /* 0x000fe200030006ff */
[C---:B------:R-:W-:Y:S01]  /*7670*/  FMUL R101, R162.reuse, R101 ;  /* 0x00000065a2657220 */ /* 0x040fe20000400000 */
[----:B------:R-:W-:Y:S01]  /*7680*/  IADD3 R170, PT, PT, R17, 0x138, RZ ;  /* 0x0000013811aa7810 */ /* 0x000fe20007ffe0ff */
[C---:B------:R-:W-:Y:S01]  /*7690*/  FMUL R104, R162.reuse, R104 ;  /* 0x00000068a2687220 */ /* 0x040fe20000400000 */
[----:B------:R-:W-:Y:S01]  /*76a0*/  F2FP.F16.E4M3.UNPACK_B R189, R191 ;  /* 0x000000bfffbd723e */ /* 0x000fe200020006ff */
[C---:B------:R-:W-:Y:S01]  /*76b0*/  FMUL R105, R162.reuse, R105 ;  /* 0x00000069a2697220 */ /* 0x040fe20000400000 */
[----:B------:R-:W-:Y:S01]  /*76c0*/  F2FP.F16.E4M3.UNPACK_B R190, R191.H1 ;  /* 0x000000bfffbe723e */ /* 0x000fe200030006ff */
[----:B------:R-:W-:Y:S01]  /*76d0*/  FMUL R108, R162, R108 ;  /* 0x0000006ca26c7220 */ /* 0x000fe20000400000 */
[----:B--2---:R-:W-:Y:S01]  /*76e0*/  PRMT R9, R14, 0x7632, R9 ;  /* 0x000076320e097816 */ /* 0x004fe20000000009 */
[----:B------:R-:W-:Y:S01]  /*76f0*/  FMUL R109, R162, R109 ;  /* 0x0000006da26d7220 */ /* 0x000fe20000400000 */
[----:B------:R-:W-:Y:S01]  /*7700*/  LOP3.LUT R170, R170, 0xfefffff8, RZ, 0xc0, !PT ;  /* 0xfefffff8aaaa7812 */ /* 0x000fe200078ec0ff */
        /* <DEDUP_REMOVED lines=8> */
[C---:B------:R-:W-:Y:S01]  /*7790*/  FMUL R56, R162.reuse, R56 ;  /* 0x00000038a2387220 */ /* 0x040fe20000400000 */
[-C--:B------:R-:W-:Y:S01]  /*77a0*/  F2FP.F16.E4M3.UNPACK_B R203, R178.reuse ;  /* 0x000000b2ffcb723e */ /* 0x080fe200020006ff */
[C---:B------:R-:W-:Y:S01]  /*77b0*/  FMUL R57, R162.reuse, R57 ;  /* 0x00000039a2397220 */ /* 0x040fe20000400000 */
[----:B------:R-:W-:Y:S01]  /*77c0*/  F2FP.F16.E4M3.UNPACK_B R204, R178.H1 ;  /* 0x000000b2ffcc723e */ /* 0x000fe200030006ff */
[C---:B------:R-:W-:Y:S01]  /*77d0*/  FMUL R60, R162.reuse, R60 ;  /* 0x0000003ca23c7220 */ /* 0x040fe20000400000 */
[----:B------:R-:W-:Y:S01]  /*77e0*/  PRMT R178, R11, 0x7610, R178 ;  /* 0x000076100bb27816 */ /* 0x000fe200000000b2 */
        /* <DEDUP_REMOVED lines=13> */
[----:B------:R-:W-:Y:S01]  /*78c0*/  F2FP.F16.E4M3.UNPACK_B R215, R168 ;  /* 0x000000a8ffd7723e */ /* 0x000fe200020006ff */
[C---:B------:R-:W-:Y:S01]  /*78d0*/  FMUL R76, R162.reuse, R76 ;  /* 0x0000004ca24c7220 */ /* 0x040fe20000400000 */
[----:B------:R-:W-:Y:S01]  /*78e0*/  F2FP.F16.E4M3.UNPACK_B R216, R168.H1 ;  /* 0x000000a8ffd8723e */ /* 0x000fe200030006ff */
[--C-:B------:R-:W-:Y:S01]  /*78f0*/  HADD2.F32 R168, -RZ, R6.reuse.H0_H0 ;  /* 0x20000006ffa87230 */ /* 0x100fe20000004100 */
[----:B------:R-:W-:Y:S01]  /*7900*/  F2FP.F16.E4M3.UNPACK_B R217, R169 ;  /* 0x000000a9ffd9723e */ /* 0x000fe200020006ff */
[C---:B------:R-:W-:Y:S01]  /*7910*/  FMUL R77, R162.reuse, R77 ;  /* 0x0000004da24d7220 */ /* 0x040fe20000400000 */
[----:B------:R-:W-:Y:S01]  /*7920*/  F2FP.F16.E4M3.UNPACK_B R218, R169.H1 ;  /* 0x000000a9ffda723e */ /* 0x000fe200030006ff */
[----:B------:R-:W-:Y:S01]  /*7930*/  HADD2.F32 R169, -RZ, R6.H1_H1 ;  /* 0x30000006ffa97230 */ /* 0x000fe20000004100 */
        /* <DEDUP_REMOVED lines=19> */
[C---:B------:R-:W-:Y:S01]  /*7a70*/  FMUL R156, R162.reuse, R30 ;  /* 0x0000001ea29c7220 */ /* 0x040fe20000400000 */
[----:B------:R-:W-:Y:S01]  /*7a80*/  F2FP.F16.E4M3.UNPACK_B R233, R157 ;  /* 0x0000009dffe9723e */ /* 0x000fe200020006ff */
        /* <DEDUP_REMOVED lines=27> */
[----:B------:R-:W-:Y:S01]  /*7c40*/  F2FP.F16.E4M3.UNPACK_B R213, R175 ;  /* 0x000000afffd5723e */ /* 0x000fe200020006ff */
[C---:B------:R-:W-:Y:S01]  /*7c50*/  FMUL R49, R162.reuse, R49 ;  /* 0x00000031a2317220 */ /* 0x040fe20000400000 */
[----:B------:R-:W-:Y:S01]  /*7c60*/  F2FP.F16.E4M3.UNPACK_B R214, R175.H1 ;  /* 0x000000afffd6723e */ /* 0x000fe200030006ff */
[----:B------:R-:W-:Y:S02]  /*7c70*/  HADD2.F32 R175, -RZ, R251.H1_H1 ;  /* 0x300000fbffaf7230 */ /* 0x000fe40000004100 */
[C---:B------:R-:W-:Y:S01]  /*7c80*/  FMUL R52, R162.reuse, R52 ;  /* 0x00000034a2347220 */ /* 0x040fe20000400000 */
[C---:B------:R-:W-:Y:S01]  /*7c90*/  FMUL R53, R162.reuse, R53 ;  /* 0x00000035a2357220 */ /* 0x040fe20000400000 */
[----:B------:R-:W-:Y:S01]  /*7ca0*/  F2FP.F16.E4M3.UNPACK_B R191, R196 ;  /* 0x000000c4ffbf723e */ /* 0x000fe200020006ff */
[C---:B------:R-:W-:Y:S01]  /*7cb0*/  FMUL R122, R162.reuse, R122 ;  /* 0x0000007aa27a7220 */ /* 0x040fe20000400000 */
[----:B------:R-:W-:Y:S01]  /*7cc0*/  F2FP.F16.E4M3.UNPACK_B R193, R197 ;  /* 0x000000c5ffc1723e */ /* 0x000fe200020006ff */
[C---:B------:R-:W-:Y:S01]  /*7cd0*/  FMUL R123, R162.reuse, R123 ;  /* 0x0000007ba27b7220 */ /* 0x040fe20000400000 */
[----:B------:R-:W-:Y:S01]  /*7ce0*/  F2FP.F16.E4M3.UNPACK_B R194, R197.H1 ;  /* 0x000000c5ffc2723e */ /* 0x000fe200030006ff */
[C---:B------:R-:W-:Y:S01]  /*7cf0*/  FFMA R122, R163.reuse, R164, R122 ;  /* 0x000000a4a37a7223 */ /* 0x040fe2000000007a */
[----:B------:R-:W-:Y:S01]  /*7d00*/  HADD2.F32 R164, -RZ, R179.H0_H0 ;  /* 0x200000b3ffa47230 */ /* 0x000fe20000004100 */
[----:B------:R-:W-:Y:S01]  /*7d10*/  F2FP.F16.E4M3.UNPACK_B R197, R199 ;  /* 0x000000c7ffc5723e */ /* 0x000fe200020006ff */
[----:B------:R-:W-:Y:S02]  /*7d20*/  HADD2.F32 R179, -RZ, R247.H1_H1 ;  /* 0x300000f7ffb37230 */ /* 0x000fe40000004100 */
[C---:B------:R-:W-:Y:S01]  /*7d30*/  FFMA R123, R163.reuse, R165, R123 ;  /* 0x000000a5a37b7223 */ /* 0x040fe2000000007b */
[----:B------:R-:W-:Y:S02]  /*7d40*/  HADD2.F32 R165, -RZ, R177.H0_H0 ;  /* 0x200000b1ffa57230 */ /* 0x000fe40000004100 */
[C---:B------:R-:W-:Y:S01]  /*7d50*/  FFMA R120, R163.reuse, R166, R120 ;  /* 0x000000a6a3787223 */ /* 0x040fe20000000078 */
[----:B------:R-:W-:Y:S02]  /*7d60*/  HADD2.F32 R166, -RZ, R252.H0_H0 ;  /* 0x200000fcffa67230 */ /* 0x000fe40000004100 */
[C---:B------:R-:W-:Y:S01]  /*7d70*/  FFMA R121, R163.reuse, R167, R121 ;  /* 0x000000a7a3797223 */ /* 0x040fe20000000079 */
[----:B------:R-:W-:Y:S01]  /*7d80*/  HADD2.F32 R167, -RZ, R251.H0_H0 ;  /* 0x200000fbffa77230 */ /* 0x000fe20000004100 */
[----:B------:R-:W-:Y:S01]  /*7d90*/  F2FP.F16.E4M3.UNPACK_B R195, R198 ;  /* 0x000000c6ffc3723e */ /* 0x000fe200020006ff */
[--C-:B------:R-:W-:Y:S02]  /*7da0*/  HADD2.F32 R177, -RZ, R249.reuse.H1_H1 ;  /* 0x300000f9ffb17230 */ /* 0x100fe40000004100 */
[C---:B------:R-:W-:Y:S01]  /*7db0*/  FMUL R126, R162.reuse, R126 ;  /* 0x0000007ea27e7220 */ /* 0x040fe20000400000 */
[C---:B------:R-:W-:Y:S01]  /*7dc0*/  FMUL R127, R162.reuse, R127 ;  /* 0x0000007fa27f7220 */ /* 0x040fe20000400000 */
[----:B------:R-:W-:Y:S01]  /*7dd0*/  F2FP.F16.E4M3.UNPACK_B R221, R171 ;  /* 0x000000abffdd723e */ /* 0x000fe200020006ff */
[C---:B------:R-:W-:Y:S01]  /*7de0*/  FMUL R130, R162.reuse, R130 ;  /* 0x00000082a2827220 */ /* 0x040fe20000400000 */
[C---:B------:R-:W-:Y:S01]  /*7df0*/  FFMA R126, R163.reuse, R168, R126 ;  /* 0x000000a8a37e7223 */ /* 0x040fe2000000007e */
[----:B------:R-:W-:Y:S02]  /*7e00*/  HADD2.F32 R168, -RZ, R250.H0_H0 ;  /* 0x200000faffa87230 */ /* 0x000fe40000004100 */
[----:B------:R-:W-:Y:S01]  /*7e10*/  FFMA R127, R163, R169, R127 ;  /* 0x000000a9a37f7223 */ /* 0x000fe2000000007f */
[----:B------:R-:W-:Y:S01]  /*7e20*/  HADD2.F32 R169, -RZ, R249.H0_H0 ;  /* 0x200000f9ffa97230 */ /* 0x000fe20000004100 */
[----:B------:R-:W-:Y:S01]  /*7e30*/  F2FP.F16.E4M3.UNPACK_B R222, R171.H1 ;  /* 0x000000abffde723e */ /* 0x000fe200030006ff */
[----:B------:R-:W-:Y:S02]  /*7e40*/  HADD2.F32 R171, -RZ, R172.H0_H0 ;  /* 0x200000acffab7230 */ /* 0x000fe40000004100 */
[C---:B------:R-:W-:Y:S01]  /*7e50*/  FMUL R131, R162.reuse, R131 ;  /* 0x00000083a2837220 */ /* 0x040fe20000400000 */
[----:B------:R-:W-:Y:S01]  /*7e60*/  HADD2.F32 R172, -RZ, R178.H0_H0 ;  /* 0x200000b2ffac7230 */ /* 0x000fe20000004100 */
[----:B------:R-:W-:Y:S01]  /*7e70*/  F2FP.SATFINITE.E4M3.F32.PACK_AB_MERGE_C R126, R127, R126, RZ ;  /* 0x0000007e7f7e723e */ /* 0x000fe200048070ff */
[----:B------:R-:W-:Y:S01]  /*7e80*/  HADD2.F32 R178, -RZ, R248.H1_H1 ;  /* 0x300000f8ffb27230 */ /* 0x000fe20000004100 */
[----:B------:R-:W-:Y:S01]  /*7e90*/  F2FP.F16.E4M3.UNPACK_B R211, R174 ;  /* 0x000000aeffd3723e */ /* 0x000fe200020006ff */
[C---:B------:R-:W-:Y:S01]  /*7ea0*/  FMUL R134, R162.reuse, R134 ;  /* 0x00000086a2867220 */ /* 0x040fe20000400000 */
[----:B------:R-:W-:Y:S01]  /*7eb0*/  F2FP.SATFINITE.E4M3.F32.PACK_AB_MERGE_C R249, R121, R120, R126 ;  /* 0x0000007879f9723e */ /* 0x000fe2000480707e */
[C---:B------:R-:W-:Y:S01]  /*7ec0*/  FMUL R135, R162.reuse, R135 ;  /* 0x00000087a2877220 */ /* 0x040fe20000400000 */
        /* <DEDUP_REMOVED lines=47> */
[----:B------:R-:W-:Y:S01]  /*81c0*/  FMUL R55, R162, R55 ;  /* 0x00000037a2377220 */ /* 0x000fe20000400000 */
[----:B------:R-:W-:Y:S01]  /*81d0*/  F2FP.F16.E4M3.UNPACK_B R192, R196.H1 ;  /* 0x000000c4ffc0723e */ /* 0x000fe200030006ff */
[----:B------:R-:W-:Y:S01]  /*81e0*/  UIADD3 UR6, UPT, UPT, UR43, 0x1, URZ ;  /* 0x000000012b067890 */ /* 0x000fe2000fffe0ff */
[----:B------:R-:W-:Y:S01]  /*81f0*/  F2FP.F16.E4M3.UNPACK_B R196, R198.H1 ;  /* 0x000000c6ffc4723e */ /* 0x000fe200030006ff */
[----:B------:R-:W-:Y:S01]  /*8200*/  BSSY.RECONVERGENT B0, `(.L_x_123) ;  /* 0x00001dd000007945 */ /* 0x000fe20003800200 */
[----:B------:R-:W-:Y:S02]  /*8210*/  F2FP.F16.E4M3.UNPACK_B R198, R199.H1 ;  /* 0x000000c7ffc6723e */ /* 0x000fe400030006ff */
[----:B------:R-:W-:Y:S02]  /*8220*/  F2FP.F16.E4M3.UNPACK_B R199, R176 ;  /* 0x000000b0ffc7723e */ /* 0x000fe400020006ff */
[----:B------:R-:W-:Y:S02]  /*8230*/  PRMT R176, R13, 0x7610, R176 ;  /* 0x000076100db07816 */ /* 0x000fe400000000b0 */
[----:B------:R-:W1:Y:S01]  /*8240*/  LDTM.x32 R4, tmem[UR4+0x80] ;  /* 0x00008004000479ee */ /* 0x000e6200082c0000 */
[----:B------:R-:W-:Y:S01]  /*8250*/  NOP ;  /* 0x0000000000007918 */ /* 0x000fe20000000000 */
[----:B-1----:R1:W-:Y:S01]  /*8260*/  SYNCS.ARRIVE.TRANS64.RED.A1T0 RZ, [R170+URZ], RZ ;  /* 0x000000ffaaff79a7 */ /* 0x0023e200081004ff */
[----:B------:R-:W-:Y:S01]  /*8270*/  F2FP.F16.E4M3.UNPACK_B R212, R174.H1 ;  /* 0x000000aeffd4723e */ /* 0x000fe200030006ff */
[----:B------:R-:W-:Y:S02]  /*8280*/  HADD2.F32 R174, -RZ, R252.H1_H1 ;  /* 0x300000fcffae7230 */ /* 0x000fe40000004100 */
[----:B------:R-:W2:Y:S01]  /*8290*/  S2R R252, SR_TID.X ;  /* 0x0000000000fc7919 */ /* 0x000ea20000002100 */
[----:B-1----:R-:W-:Y:S02]  /*82a0*/  HADD2.F32 R170, -RZ, R173.H0_H0 ;  /* 0x200000adffaa7230 */ /* 0x002fe40000004100 */
[----:B------:R-:W-:Y:S02]  /*82b0*/  HADD2.F32 R173, -RZ, R176.H0_H0 ;  /* 0x200000b0ffad7230 */ /* 0x000fe40000004100 */
[----:B------:R-:W-:Y:S02]  /*82c0*/  HADD2.F32 R176, -RZ, R250.H1_H1 ;  /* 0x300000faffb07230 */ /* 0x000fe40000004100 */
[C---:B------:R-:W-:Y:S01]  /*82d0*/  FFMA R124, R163.reuse, R170, R124 ;  /* 0x000000aaa37c7223 */ /* 0x040fe2000000007c */
[----:B------:R-:W-:Y:S02]  /*82e0*/  HADD2.F32 R170, -RZ, R248.H0_H0 ;  /* 0x200000f8ffaa7230 */ /* 0x000fe40000004100 */
[----:B------:R-:W-:Y:S01]  /*82f0*/  FFMA R125, R163, R171, R125 ;  /* 0x000000aba37d7223 */ /* 0x000fe2000000007d */
[----:B------:R-:W-:Y:S01]  /*8300*/  HADD2.F32 R171, -RZ, R247.H0_H0 ;  /* 0x200000f7ffab7230 */ /* 0x000fe20000004100 */
[----:B------:R-:W-:Y:S01]  /*8310*/  F2FP.SATFINITE.E4M3.F32.PACK_AB_MERGE_C R248, R123, R122, RZ ;  /* 0x0000007a7bf8723e */ /* 0x000fe200048070ff */
[----:B------:R-:W-:Y:S02]  /*8320*/  HADD2.F32 R122, -RZ, R246.H0_H0 ;  /* 0x200000f6ff7a7230 */ /* 0x000fe40000004100 */
[----:B------:R-:W-:Y:S01]  /*8330*/  FFMA R130, R163, R164, R130 ;  /* 0x000000a4a3827223 */ /* 0x000fe20000000082 */
[--C-:B------:R-:W-:Y:S01]  /*8340*/  HADD2.F32 R164, -RZ, R180.reuse.H0_H0 ;  /* 0x200000b4ffa47230 */ /* 0x100fe20000004100 */
[----:B------:R-:W-:Y:S01]  /*8350*/  F2FP.SATFINITE.E4M3.F32.PACK_AB_MERGE_C R248, R3, R0, R248 ;  /* 0x0000000003f8723e */ /* 0x000fe200048070f8 */
[----:B------:R-:W-:Y:S01]  /*8360*/  HADD2.F32 R180, -RZ, R180.H1_H1 ;  /* 0x300000b4ffb47230 */ /* 0x000fe20000004100 */
[C---:B--2---:R-:W-:Y:S01]  /*8370*/  SHF.L.U32 R247, R252.reuse, 0x5, RZ ;  /* 0x00000005fcf77819 */ /* 0x044fe200000006ff */
[----:B------:R-:W-:Y:S02]  /*8380*/  HADD2.F32 R123, -RZ, R246.H1_H1 ;  /* 0x300000f6ff7b7230 */ /* 0x000fe40000004100 */
[C---:B------:R-:W-:Y:S01]  /*8390*/  FFMA R131, R163.reuse, R172, R131 ;  /* 0x000000aca3837223 */ /* 0x040fe20000000083 */
[--C-:B------:R-:W-:Y:S02]  /*83a0*/  HADD2.F32 R172, -RZ, R181.reuse.H0_H0 ;  /* 0x200000b5ffac7230 */ /* 0x100fe40000004100 */
[C---:B------:R-:W-:Y:S01]  /*83b0*/  FFMA R128, R163.reuse, R165, R128 ;  /* 0x000000a5a3807223 */ /* 0x040fe20000000080 */
[----:B------:R-:W-:Y:S02]  /*83c0*/  HADD2.F32 R181, -RZ, R181.H1_H1 ;  /* 0x300000b5ffb57230 */ /* 0x000fe40000004100 */
[----:B------:R-:W-:Y:S01]  /*83d0*/  FFMA R129, R163, R173, R129 ;  /* 0x000000ada3817223 */ /* 0x000fe20000000081 */
[--C-:B------:R-:W-:Y:S01]  /*83e0*/  HADD2.F32 R165, -RZ, R182.reuse.H0_H0 ;  /* 0x200000b6ffa57230 */ /* 0x100fe20000004100 */
[----:B------:R-:W-:Y:S01]  /*83f0*/  LOP3.LUT P0, RZ, R247, 0x80, RZ, 0xc0, !PT ;  /* 0x00000080f7ff7812 */ /* 0x000fe2000780c0ff */
[----:B------:R-:W-:Y:S01]  /*8400*/  HADD2.F32 R182, -RZ, R182.H1_H1 ;  /* 0x300000b6ffb67230 */ /* 0x000fe20000004100 */
[----:B------:R-:W-:Y:S01]  /*8410*/  F2FP.SATFINITE.E4M3.F32.PACK_AB_MERGE_C R130, R131, R130, RZ ;  /* 0x000000828382723e */ /* 0x000fe200048070ff */
[--C-:B------:R-:W-:Y:S02]  /*8420*/  HADD2.F32 R173, -RZ, R183.reuse.H0_H0 ;  /* 0x200000b7ffad7230 */ /* 0x100fe40000004100 */
[----:B------:R-:W-:Y:S01]  /*8430*/  FFMA R134, R163, R166, R134 ;  /* 0x000000a6a3867223 */ /* 0x000fe20000000086 */
[----:B------:R-:W-:Y:S01]  /*8440*/  HADD2.F32 R183, -RZ, R183.H1_H1 ;  /* 0x300000b7ffb77230 */ /* 0x000fe20000004100 */
[----:B------:R-:W-:Y:S01]  /*8450*/  F2FP.SATFINITE.E4M3.F32.PACK_AB_MERGE_C R250, R125, R124, R130 ;  /* 0x0000007c7dfa723e */ /* 0x000fe20004807082 */
[--C-:B------:R-:W-:Y:S02]  /*8460*/  HADD2.F32 R166, -RZ, R184.reuse.H0_H0 ;  /* 0x200000b8ffa67230 */ /* 0x100fe40000004100 */
[C---:B------:R-:W-:Y:S01]  /*8470*/  FFMA R135, R163.reuse, R174, R135 ;  /* 0x000000aea3877223 */ /* 0x040fe20000000087 */
[----:B------:R-:W-:Y:S02]  /*8480*/  HADD2.F32 R184, -RZ, R184.H1_H1 ;  /* 0x300000b8ffb87230 */ /* 0x000fe40000004100 */
[C---:B------:R-:W-:Y:S01]  /*8490*/  FFMA R132, R163.reuse, R167, R132 ;  /* 0x000000a7a3847223 */ /* 0x040fe20000000084 */
[--C-:B------:R-:W-:Y:S02]  /*84a0*/  HADD2.F32 R174, -RZ, R185.reuse.H0_H0 ;  /* 0x200000b9ffae7230 */ /* 0x100fe40000004100 */
[----:B------:R-:W-:Y:S01]  /*84b0*/  FFMA R133, R163, R175, R133 ;  /* 0x000000afa3857223 */ /* 0x000fe20000000085 */
        /* <DEDUP_REMOVED lines=75> */
[----:B------:R-:W-:Y:S01]  /*8970*/  FFMA R103, R163, R190, R103 ;  /* 0x000000bea3677223 */ /* 0x000fe20000000067 */
[----:B------:R-:W-:Y:S01]  /*8980*/  HADD2.F32 R204, -RZ, R204.H1_H1 ;  /* 0x300000ccffcc7230 */ /* 0x000fe20000004100 */
[----:B------:R-:W-:Y:S01]  /*8990*/  SHF.L.U32 R0, R252, 0x2, RZ ;  /* 0x00000002fc007819 */ /* 0x000fe200000006ff */
[--C-:B------:R-:W-:Y:S01]  /*89a0*/  HADD2.F32 R184, -RZ, R205.reuse.H0_H0 ;  /* 0x200000cdffb87230 */ /* 0x100fe20000004100 */
[----:B------:R-:W-:Y:S01]  /*89b0*/  LOP3.LUT R3, R247, 0x80, RZ, 0xc0, !PT ;  /* 0x00000080f7037812 */ /* 0x000fe200078ec0ff */
[----:B------:R-:W-:Y:S01]  /*89c0*/  HADD2.F32 R205, -RZ, R205.H1_H1 ;  /* 0x300000cdffcd7230 */ /* 0x000fe20000004100 */
[----:B------:R-:W-:Y:S01]  /*89d0*/  F2FP.SATFINITE.E4M3.F32.PACK_AB_MERGE_C R135, R151, R150, RZ ;  /* 0x000000969787723e */ /* 0x000fe200048070ff */
[--C-:B------:R-:W-:Y:S01]  /*89e0*/  HADD2.F32 R174, -RZ, R206.reuse.H0_H0 ;  /* 0x200000ceffae7230 */ /* 0x100fe20000004100 */
[----:B------:R-:W-:Y:S01]  /*89f0*/  F2FP.SATFINITE.E4M3.F32.PACK_AB_MERGE_C R90, R91, R90, RZ ;  /* 0x0000005a5b5a723e */ /* 0x000fe200048070ff */
[----:B------:R-:W-:Y:S01]  /*8a00*/  HADD2.F32 R206, -RZ, R206.H1_H1 ;  /* 0x300000ceffce7230 */ /* 0x000fe20000004100 */
[----:B------:R-:W-:Y:S01]  /*8a10*/  F2FP.SATFINITE.E4M3.F32.PACK_AB_MERGE_C R135, R145, R144, R135 ;  /* 0x000000909187723e */ /* 0x000fe20004807087 */
[--C-:B------:R-:W-:Y:S01]  /*8a20*/  HADD2.F32 R185, -RZ, R207.reuse.H0_H0 ;  /* 0x200000cfffb97230 */ /* 0x100fe20000004100 */
[----:B------:R-:W-:Y:S01]  /*8a30*/  F2FP.SATFINITE.E4M3.F32.PACK_AB_MERGE_C R94, R95, R94, RZ ;  /* 0x0000005e5f5e723e */ /* 0x000fe200048070ff */
[----:B------:R-:W-:Y:S01]  /*8a40*/  HADD2.F32 R207, -RZ, R207.H1_H1 ;  /* 0x300000cfffcf7230 */ /* 0x000fe20000004100 */
[----:B------:R-:W-:Y:S01]  /*8a50*/  F2FP.SATFINITE.E4M3.F32.PACK_AB_MERGE_C R98, R99, R98, RZ ;  /* 0x000000626362723e */ /* 0x000fe200048070ff */
[--C-:B------:R-:W-:Y:S01]  /*8a60*/  HADD2.F32 R167, -RZ, R208.reuse.H0_H0 ;  /* 0x200000d0ffa77230 */ /* 0x100fe20000004100 */
[----:B------:R-:W-:Y:S01]  /*8a70*/  F2FP.SATFINITE.E4M3.F32.PACK_AB_MERGE_C R91, R103, R102, RZ ;  /* 0x00000066675b723e */ /* 0x000fe200048070ff */
[----:B------:R-:W-:Y:S01]  /*8a80*/  HADD2.F32 R208, -RZ, R208.H1_H1 ;  /* 0x300000d0ffd07230 */ /* 0x000fe20000004100 */
[----:B------:R-:W-:Y:S01]  /*8a90*/  F2FP.SATFINITE.E4M3.F32.PACK_AB_MERGE_C R88, R89, R88, R90 ;  /* 0x000000585958723e */ /* 0x000fe2000480705a */
[--C-:B------:R-:W-:Y:S01]  /*8aa0*/  HADD2.F32 R186, -RZ, R209.reuse.H0_H0 ;  /* 0x200000d1ffba7230 */ /* 0x100fe20000004100 */
[----:B------:R-:W-:Y:S01]  /*8ab0*/  F2FP.SATFINITE.E4M3.F32.PACK_AB_MERGE_C R89, R93, R92, R94 ;  /* 0x0000005c5d59723e */ /* 0x000fe2000480705e */
[----:B------:R-:W-:Y:S01]  /*8ac0*/  HADD2.F32 R209, -RZ, R209.H1_H1 ;  /* 0x300000d1ffd17230 */ /* 0x000fe20000004100 */
[----:B------:R-:W-:Y:S01]  /*8ad0*/  F2FP.SATFINITE.E4M3.F32.PACK_AB_MERGE_C R90, R97, R96, R98 ;  /* 0x00000060615a723e */ /* 0x000fe20004807062 */
[----:B------:R-:W-:Y:S01]  /*8ae0*/  FFMA R104, R163, R177, R104 ;  /* 0x000000b1a3687223 */ /* 0x000fe20000000068 */
[--C-:B------:R-:W-:Y:S01]  /*8af0*/  HADD2.F32 R175, -RZ, R210.reuse.H0_H0 ;  /* 0x200000d2ffaf7230 */ /* 0x100fe20000004100 */
[----:B------:R-:W-:Y:S01]  /*8b00*/  F2FP.SATFINITE.E4M3.F32.PACK_AB_MERGE_C R91, R101, R100, R91 ;  /* 0x00000064655b723e */ /* 0x000fe2000480705b */
[C---:B------:R-:W-:Y:S01]  /*8b10*/  FFMA R105, R163.reuse, R191, R105 ;  /* 0x000000bfa3697223 */ /* 0x040fe20000000069 */
[C---:B------:R-:W-:Y:S01]  /*8b20*/  FFMA R106, R163.reuse, R170, R106 ;  /* 0x000000aaa36a7223 */ /* 0x040fe2000000006a */
[----:B------:R-:W-:Y:S02]  /*8b30*/  HADD2.F32 R210, -RZ, R210.H1_H1 ;  /* 0x300000d2ffd27230 */ /* 0x000fe40000004100 */
[C---:B------:R-:W-:Y:S01]  /*8b40*/  FFMA R107, R163.reuse, R192, R107 ;  /* 0x000000c0a36b7223 */ /* 0x040fe2000000006b */
[C---:B------:R-:W-:Y:S01]  /*8b50*/  FFMA R108, R163.reuse, R178, R108 ;  /* 0x000000b2a36c7223 */ /* 0x040fe2000000006c */
[C---:B------:R-:W-:Y:S01]  /*8b60*/  FFMA R109, R163.reuse, R193, R109 ;  /* 0x000000c1a36d7223 */ /* 0x040fe2000000006d */
[C---:B------:R-:W-:Y:S01]  /*8b70*/  FFMA R110, R163.reuse, R171, R110 ;  /* 0x000000aba36e7223 */ /* 0x040fe2000000006e */
[----:B------:R-:W-:Y:S01]  /*8b80*/  FFMA R111, R163, R194, R111 ;  /* 0x000000c2a36f7223 */ /* 0x000fe2000000006f */
[----:B------:R-:W-:Y:S01]  /*8b90*/  F2FP.SATFINITE.E4M3.F32.PACK_AB_MERGE_C R106, R107, R106, RZ ;  /* 0x0000006a6b6a723e */ /* 0x000fe200048070ff */
[--C-:B------:R-:W-:Y:S02]  /*8ba0*/  HADD2.F32 R187, -RZ, R211.reuse.H0_H0 ;  /* 0x200000d3ffbb7230 */ /* 0x100fe40000004100 */
[C---:B------:R-:W-:Y:S01]  /*8bb0*/  FFMA R112, R163.reuse, R179, R112 ;  /* 0x000000b3a3707223 */ /* 0x040fe20000000070 */
[----:B------:R-:W-:Y:S01]  /*8bc0*/  FFMA R113, R163, R195, R113 ;  /* 0x000000c3a3717223 */ /* 0x000fe20000000071 */
[----:B------:R-:W-:Y:S01]  /*8bd0*/  F2FP.SATFINITE.E4M3.F32.PACK_AB_MERGE_C R110, R111, R110, RZ ;  /* 0x0000006e6f6e723e */ /* 0x000fe200048070ff */
[----:B------:R-:W-:Y:S01]  /*8be0*/  HADD2.F32 R211, -RZ, R211.H1_H1 ;  /* 0x300000d3ffd37230 */ /* 0x000fe20000004100 */
[----:B------:R-:W-:Y:S01]  /*8bf0*/  F2FP.SATFINITE.E4M3.F32.PACK_AB_MERGE_C R104, R105, R104, R106 ;  /* 0x000000686968723e */ /* 0x000fe2000480706a */
[--C-:B------:R-:W-:Y:S01]  /*8c00*/  HADD2.F32 R168, -RZ, R212.reuse.H0_H0 ;  /* 0x200000d4ffa87230 */ /* 0x100fe20000004100 */
[----:B------:R-:W-:Y:S01]  /*8c10*/  F2FP.SATFINITE.E4M3.F32.PACK_AB_MERGE_C R105, R109, R108, R110 ;  /* 0x0000006c6d69723e */ /* 0x000fe2000480706e */
        /* <DEDUP_REMOVED lines=45> */
[----:B------:R-:W-:Y:S01]  /*8ef0*/  LOP3.LUT R245, R3, 0x10, R0, 0xf8, !PT ;  /* 0x0000001003f57812 */ /* 0x000fe200078ef800 */
[--C-:B------:R-:W-:Y:S01]  /*8f00*/  HADD2.F32 R190, -RZ, R217.reuse.H0_H0 ;  /* 0x200000d9ffbe7230 */ /* 0x100fe20000004100 */
[----:B------:R-:W-:Y:S01]  /*8f10*/  F2FP.SATFINITE.E4M3.F32.PACK_AB_MERGE_C R58, R65, R64, R66 ;  /* 0x00000040413a723e */ /* 0x000fe20004807042 */
[----:B------:R-:W-:Y:S01]  /*8f20*/  FFMA R74, R163, R167, R74 ;  /* 0x000000a7a34a7223 */ /* 0x000fe2000000004a */
[----:B------:R-:W-:Y:S01]  /*8f30*/  HADD2.F32 R217, -RZ, R217.H1_H1 ;  /* 0x300000d9ffd97230 */ /* 0x000fe20000004100 */
[----:B------:R-:W-:Y:S01]  /*8f40*/  F2FP.SATFINITE.E4M3.F32.PACK_AB_MERGE_C R59, R69, R68, R59 ;  /* 0x00000044453b723e */ /* 0x000fe2000480703b */
[C---:B------:R-:W-:Y:S01]  /*8f50*/  FFMA R75, R163.reuse, R208, R75 ;  /* 0x000000d0a34b7223 */ /* 0x040fe2000000004b */
[C---:B------:R-:W-:Y:S01]  /*8f60*/  FFMA R76, R163.reuse, R186, R76 ;  /* 0x000000baa34c7223 */ /* 0x040fe2000000004c */
[--C-:B------:R-:W-:Y:S02]  /*8f70*/  HADD2.F32 R177, -RZ, R218.reuse.H0_H0 ;  /* 0x200000daffb17230 */ /* 0x100fe40000004100 */
[----:B------:R-:W-:Y:S01]  /*8f80*/  FFMA R77, R163, R209, R77 ;  /* 0x000000d1a34d7223 */ /* 0x000fe2000000004d */
[C---:B------:R-:W-:Y:S01]  /*8f90*/  FMUL R0, R162.reuse, R4 ;  /* 0x00000004a2007220 */ /* 0x040fe20000400000 */
[----:B------:R-:W-:Y:S01]  /*8fa0*/  F2FP.SATFINITE.E4M3.F32.PACK_AB_MERGE_C R74, R75, R74, RZ ;  /* 0x0000004a4b4a723e */ /* 0x000fe200048070ff */
[----:B------:R-:W-:Y:S02]  /*8fb0*/  HADD2.F32 R218, -RZ, R218.H1_H1 ;  /* 0x300000daffda7230 */ /* 0x000fe40000004100 */
[C---:B------:R-:W-:Y:S01]  /*8fc0*/  FMUL R4, R162.reuse, R8 ;  /* 0x00000008a2047220 */ /* 0x040fe20000400000 */
[C---:B------:R-:W-:Y:S01]  /*8fd0*/  FMUL R8, R162.reuse, R12 ;  /* 0x0000000ca2087220 */ /* 0x040fe20000400000 */
[----:B------:R-:W-:Y:S01]  /*8fe0*/  F2FP.SATFINITE.E4M3.F32.PACK_AB_MERGE_C R72, R73, R72, R74 ;  /* 0x000000484948723e */ /* 0x000fe2000480704a */
[--C-:B------:R-:W-:Y:S02]  /*8ff0*/  HADD2.F32 R191, -RZ, R219.reuse.H0_H0 ;  /* 0x200000dbffbf7230 */ /* 0x100fe40000004100 */
[C---:B------:R-:W-:Y:S01]  /*9000*/  FFMA R78, R163.reuse, R175, R78 ;  /* 0x000000afa34e7223 */ /* 0x040fe2000000004e */
[C---:B------:R-:W-:Y:S01]  /*9010*/  FMUL R12, R162.reuse, R16 ;  /* 0x00000010a20c7220 */ /* 0x040fe20000400000 */
[C---:B------:R-:W-:Y:S01]  /*9020*/  FFMA R79, R163.reuse, R210, R79 ;  /* 0x000000d2a34f7223 */ /* 0x040fe2000000004f */
[C---:B------:R-:W-:Y:S01]  /*9030*/  FFMA R80, R163.reuse, R187, R80 ;  /* 0x000000bba3507223 */ /* 0x040fe20000000050 */
[C---:B------:R-:W-:Y:S01]  /*9040*/  FMUL R3, R162.reuse, R5 ;  /* 0x00000005a2037220 */ /* 0x040fe20000400000 */
[C---:B------:R-:W-:Y:S01]  /*9050*/  FMUL R16, R162.reuse, R20 ;  /* 0x00000014a2107220 */ /* 0x040fe20000400000 */
[----:B------:R-:W-:Y:S01]  /*9060*/  FFMA R81, R163, R211, R81 ;  /* 0x000000d3a3517223 */ /* 0x000fe20000000051 */
[----:B------:R-:W-:Y:S01]  /*9070*/  F2FP.SATFINITE.E4M3.F32.PACK_AB_MERGE_C R73, R79, R78, RZ ;  /* 0x0000004e4f49723e */ /* 0x000fe200048070ff */
[----:B------:R-:W-:Y:S02]  /*9080*/  HADD2.F32 R219, -RZ, R219.H1_H1 ;  /* 0x300000dbffdb7230 */ /* 0x000fe40000004100 */
[C---:B------:R-:W-:Y:S01]  /*9090*/  FMUL R5, R162.reuse, R9 ;  /* 0x00000009a2057220 */ /* 0x040fe20000400000 */
[C---:B------:R-:W-:Y:S01]  /*90a0*/  FMUL R20, R162.reuse, R24 ;  /* 0x00000018a2147220 */ /* 0x040fe20000400000 */
[----:B------:R-:W-:Y:S01]  /*90b0*/  F2FP.SATFINITE.E4M3.F32.PACK_AB_MERGE_C R73, R77, R76, R73 ;  /* 0x0000004c4d49723e */ /* 0x000fe20004807049 */
[--C-:B------:R-:W-:Y:S02]  /*90c0*/  HADD2.F32 R170, -RZ, R220.reuse.H0_H0 ;  /* 0x200000dcffaa7230 */ /* 0x100fe40000004100 */
[C---:B------:R-:W-:Y:S01]  /*90d0*/  FMUL R9, R162.reuse, R13 ;  /* 0x0000000da2097220 */ /* 0x040fe20000400000 */
[C---:B------:R-:W-:Y:S01]  /*90e0*/  FMUL R24, R162.reuse, R28 ;  /* 0x0000001ca2187220 */ /* 0x040fe20000400000 */
[----:B------:R-:W-:Y:S01]  /*90f0*/  FFMA R82, R163, R168, R82 ;  /* 0x000000a8a3527223 */ /* 0x000fe20000000052 */
[C---:B------:R-:W-:Y:S01]  /*9100*/  FMUL R28, R162.reuse, R32 ;  /* 0x00000020a21c7220 */ /* 0x040fe20000400000 */
[----:B------:R-:W-:Y:S01]  /*9110*/  LOP3.LUT R32, R245, 0xf60, R247, 0xf8, !PT ;  /* 0x00000f60f5207812 */ /* 0x000fe200078ef8f7 */
[----:B------:R-:W-:Y:S02]  /*9120*/  HADD2.F32 R220, -RZ, R220.H1_H1 ;  /* 0x300000dcffdc7230 */ /* 0x000fe40000004100 */
[C---:B------:R-:W-:Y:S01]  /*9130*/  FMUL R13, R162.reuse, R17 ;  /* 0x00000011a20d7220 */ /* 0x040fe20000400000 */
[C---:B------:R-:W-:Y:S01]  /*9140*/  FFMA R83, R163.reuse, R212, R83 ;  /* 0x000000d4a3537223 */ /* 0x040fe20000000053 */
[C---:B------:R-:W-:Y:S01]  /*9150*/  FFMA R84, R163.reuse, R188, R84 ;  /* 0x000000bca3547223 */ /* 0x040fe20000000054 */
[C---:B------:R-:W-:Y:S01]  /*9160*/  FMUL R17, R162.reuse, R21 ;  /* 0x00000015a2117220 */ /* 0x040fe20000400000 */
[----:B------:R-:W-:Y:S01]  /*9170*/  FFMA R85, R163, R213, R85 ;  /* 0x000000d5a3557223 */ /* 0x000fe20000000055 */
[C---:B------:R-:W-:Y:S01]  /*9180*/  FMUL R21, R162.reuse, R25 ;  /* 0x00000019a2157220 */ /* 0x040fe20000400000 */
[----:B------:R-:W-:Y:S01]  /*9190*/  F2FP.SATFINITE.E4M3.F32.PACK_AB_MERGE_C R74, R83, R82, RZ ;  /* 0x00000052534a723e */ /* 0x000fe200048070ff */
[--C-:B------:R-:W-:Y:S02]  /*91a0*/  HADD2.F32 R192, -RZ, R221.reuse.H0_H0 ;  /* 0x200000ddffc07230 */ /* 0x100fe40000004100 */
[C---:B------:R-:W-:Y:S01]  /*91b0*/  FMUL R25, R162.reuse, R29 ;  /* 0x0000001da2197220 */ /* 0x040fe20000400000 */
[----:B------:R-:W-:Y:S01]  /*91c0*/  FFMA R86, R163, R176, R86 ;  /* 0x000000b0a3567223 */ /* 0x000fe20000000056 */
[----:B------:R-:W-:Y:S01]  /*91d0*/  F2FP.SATFINITE.E4M3.F32.PACK_AB_MERGE_C R74, R81, R80, R74 ;  /* 0x00000050514a723e */ /* 0x000fe2000480704a */
[----:B------:R-:W-:Y:S01]  /*91e0*/  HADD2.F32 R221, -RZ, R221.H1_H1 ;  /* 0x300000ddffdd7230 */ /* 0x000fe20000004100 */
[----:B------:R1:W-:Y:S01]  /*91f0*/  STS.128 [R32+UR44+0x5200], R248 ;  /* 0x005200f820007988 */ /* 0x0003e20008000c2c */
[----:B------:R-:W-:Y:S01]  /*9200*/  FMUL R29, R162, R33 ;  /* 0x00000021a21d7220 */ /* 0x000fe20000400000 */
[----:B------:R-:W-:Y:S01]  /*9210*/  IADD3 R33, PT, PT, R32, UR44, RZ ;  /* 0x0000002c20217c10 */ /* 0x000fe2000fffe0ff */
[--C-:B------:R-:W-:Y:S02]  /*9220*/  HADD2.F32 R178, -RZ, R222.reuse.H0_H0 ;  /* 0x200000deffb27230 */ /* 0x100fe40000004100 */
[C---:B------:R-:W-:Y:S01]  /*9230*/  FFMA R87, R163.reuse, R214, R87 ;  /* 0x000000d6a3577223 */ /* 0x040fe20000000057 */
[----:B------:R-:W-:Y:S01]  /*9240*/  FFMA R148, R163, R189, R148 ;  /* 0x000000bda3947223 */ /* 0x000fe20000000094 */
[C---:B------:R-:W-:Y:S01]  /*9250*/  IADD3 R126, PT, PT, R33.reuse, 0x5200, RZ ;  /* 0x00005200217e7810 */ /* 0x040fe20007ffe0ff */
[----:B------:R-:W-:Y:S01]  /*9260*/  HADD2.F32 R222, -RZ, R222.H1_H1 ;  /* 0x300000deffde7230 */ /* 0x000fe20000004100 */
[----:B------:R-:W-:Y:S01]  /*9270*/  IADD3 R125, PT, PT, R33, 0x5210, RZ ;  /* 0x00005210217d7810 */ /* 0x000fe20007ffe0ff */
[--C-:B------:R-:W-:Y:S01]  /*9280*/  HADD2.F32 R193, -RZ, R223.reuse.H0_H0 ;  /* 0x200000dfffc17230 */ /* 0x100fe20000004100 */
[C---:B------:R-:W-:Y:S01]  /*9290*/  @P0 IADD3 R125, PT, PT, R126.reuse, -0x10, RZ ;  /* 0xfffffff07e7d0810 */ /* 0x040fe20007ffe0ff */
[----:B------:R-:W-:Y:S02]  /*92a0*/  HADD2.F32 R223, -RZ, R223.H1_H1 ;  /* 0x300000dfffdf7230 */ /* 0x000fe40000004100 */
[C---:B------:R-:W-:Y:S01]  /*92b0*/  FFMA R149, R163.reuse, R215, R149 ;  /* 0x000000d7a3957223 */ /* 0x040fe20000000095 */
[C---:B------:R-:W-:Y:S01]  /*92c0*/  FFMA R152, R163.reuse, R169, R152 ;  /* 0x000000a9a3987223 */ /* 0x040fe20000000098 */
[----:B------:R-:W-:Y:S01]  /*92d0*/  FFMA R153, R163, R216, R153 ;  /* 0x000000d8a3997223 */ /* 0x000fe20000000099 */
[----:B------:R1:W-:Y:S01]  /*92e0*/  STS.128 [R125], R132 ;  /* 0x000000847d007388 */ /* 0x0003e20000000c00 */
[----:B------:R-:W-:Y:S01]  /*92f0*/  IADD3 R124, PT, PT, R33, 0x6210, RZ ;  /* 0x00006210217c7810 */ /* 0x000fe20007ffe0ff */
[--C-:B------:R-:W-:Y:S01]  /*9300*/  HADD2.F32 R171, -RZ, R224.reuse.H0_H0 ;  /* 0x200000e0ffab7230 */ /* 0x100fe20000004100 */
[C---:B------:R-:W-:Y:S01]  /*9310*/  @P0 IADD3 R124, PT, PT, R126.reuse, 0xff0, RZ ;  /* 0x00000ff07e7c0810 */ /* 0x040fe20007ffe0ff */
[----:B------:R-:W-:Y:S01]  /*9320*/  HADD2.F32 R224, -RZ, R224.H1_H1 ;  /* 0x300000e0ffe07230 */ /* 0x000fe20000004100 */
[----:B------:R-:W-:Y:S01]  /*9330*/  F2FP.SATFINITE.E4M3.F32.PACK_AB_MERGE_C R75, R87, R86, RZ ;  /* 0x00000056574b723e */ /* 0x000fe200048070ff */
[--C-:B------:R-:W-:Y:S01]  /*9340*/  HADD2.F32 R194, -RZ, R225.reuse.H0_H0 ;  /* 0x200000e1ffc27230 */ /* 0x100fe20000004100 */
[----:B------:R-:W-:Y:S01]  /*9350*/  IADD3 R121, PT, PT, R33, 0x7210, RZ ;  /* 0x0000721021797810 */ /* 0x000fe20007ffe0ff */
[----:B------:R-:W-:Y:S01]  /*9360*/  HADD2.F32 R225, -RZ, R225.H1_H1 ;  /* 0x300000e1ffe17230 */ /* 0x000fe20000004100 */
[----:B------:R1:W-:Y:S01]  /*9370*/  STS.128 [R32+UR44+0x6200], R88 ;  /* 0x0062005820007988 */ /* 0x0003e20008000c2c */
[C---:B------:R-:W-:Y:S01]  /*9380*/  @P0 IADD3 R121, PT, PT, R126.reuse, 0x1ff0, RZ ;  /* 0x00001ff07e790810 */ /* 0x040fe20007ffe0ff */
[----:B------:R-:W-:Y:S01]  /*9390*/  FFMA R154, R163, R190, R154 ;  /* 0x000000bea39a7223 */ /* 0x000fe2000000009a */
[--C-:B------:R-:W-:Y:S01]  /*93a0*/  HADD2.F32 R179, -RZ, R226.reuse.H0_H0 ;  /* 0x200000e2ffb37230 */ /* 0x100fe20000004100 */
[----:B------:R-:W-:Y:S01]  /*93b0*/  F2FP.SATFINITE.E4M3.F32.PACK_AB_MERGE_C R75, R85, R84, R75 ;  /* 0x00000054554b723e */ /* 0x000fe2000480704b */
[----:B------:R-:W-:Y:S01]  /*93c0*/  FFMA R155, R163, R217, R155 ;  /* 0x000000d9a39b7223 */ /* 0x000fe2000000009b */
[----:B------:R-:W-:Y:S01]  /*93d0*/  F2FP.SATFINITE.E4M3.F32.PACK_AB_MERGE_C R152, R153, R152, RZ ;  /* 0x000000989998723e */ /* 0x000fe200048070ff */
[----:B------:R-:W-:Y:S01]  /*93e0*/  FFMA R156, R163, R177, R156 ;  /* 0x000000b1a39c7223 */ /* 0x000fe2000000009c */
[----:B------:R-:W-:Y:S01]  /*93f0*/  HADD2.F32 R226, -RZ, R226.H1_H1 ;  /* 0x300000e2ffe27230 */ /* 0x000fe20000004100 */
[----:B------:R1:W-:Y:S01]  /*9400*/  STS.128 [R124], R104 ;  /* 0x000000687c007388 */ /* 0x0003e20000000c00 */
[----:B------:R-:W-:Y:S01]  /*9410*/  F2FP.SATFINITE.E4M3.F32.PACK_AB_MERGE_C R148, R149, R148, R152 ;  /* 0x000000949594723e */ /* 0x000fe20004807098 */
[C---:B------:R-:W-:Y:S01]  /*9420*/  FFMA R157, R163.reuse, R218, R157 ;  /* 0x000000daa39d7223 */ /* 0x040fe2000000009d */
[C---:B------:R-:W-:Y:S01]  /*9430*/  FFMA R158, R163.reuse, R191, R158 ;  /* 0x000000bfa39e7223 */ /* 0x040fe2000000009e */
[--C-:B------:R-:W-:Y:S02]  /*9440*/  HADD2.F32 R195, -RZ, R227.reuse.H0_H0 ;  /* 0x200000e3ffc37230 */ /* 0x100fe40000004100 */
[----:B------:R-:W-:Y:S01]  /*9450*/  FFMA R159, R163, R219, R159 ;  /* 0x000000dba39f7223 */ /* 0x000fe2000000009f */
[----:B------:R-:W-:Y:S01]  /*9460*/  IADD3 R120, PT, PT, R33, 0x8210, RZ ;  /* 0x0000821021787810 */ /* 0x000fe20007ffe0ff */
[C---:B------:R-:W-:Y:S01]  /*9470*/  FFMA R160, R163.reuse, R170, R160 ;  /* 0x000000aaa3a07223 */ /* 0x040fe200000000a0 */
[----:B------:R-:W-:Y:S01]  /*9480*/  HADD2.F32 R227, -RZ, R227.H1_H1 ;  /* 0x300000e3ffe37230 */ /* 0x000fe20000004100 */
[----:B------:R1:W-:Y:S01]  /*9490*/  STS.128 [R32+UR44+0x7200], R56 ;  /* 0x0072003820007988 */ /* 0x0003e20008000c2c */
[C---:B------:R-:W-:Y:S01]  /*94a0*/  @P0 IADD3 R120, PT, PT, R126.reuse, 0x2ff0, RZ ;  /* 0x00002ff07e780810 */ /* 0x040fe20007ffe0ff */
[C---:B------:R-:W-:Y:S01]  /*94b0*/  FFMA R161, R163.reuse, R220, R161 ;  /* 0x000000dca3a17223 */ /* 0x040fe200000000a1 */
[C---:B------:R-:W-:Y:S01]  /*94c0*/  FFMA R36, R163.reuse, R192, R36 ;  /* 0x000000c0a3247223 */ /* 0x040fe20000000024 */
[--C-:B------:R-:W-:Y:S02]  /*94d0*/  HADD2.F32 R164, -RZ, R228.reuse.H0_H0 ;  /* 0x200000e4ffa47230 */ /* 0x100fe40000004100 */
        /* <DEDUP_REMOVED lines=10> */
[----:B------:R-:W-:Y:S01]  /*9580*/  F2FP.SATFINITE.E4M3.F32.PACK_AB_MERGE_C R150, R161, R160, RZ ;  /* 0x000000a0a196723e */ /* 0x000fe200048070ff */
[----:B------:R-:W-:Y:S01]  /*9590*/  FFMA R42, R163, R171, R42 ;  /* 0x000000aba32a7223 */ /* 0x000fe2000000002a */
[----:B------:R-:W-:Y:S01]  /*95a0*/  HADD2.F32 R229, -RZ, R229.H1_H1 ;  /* 0x300000e5ffe57230 */ /* 0x000fe20000004100 */
[----:B------:R-:W-:Y:S01]  /*95b0*/  F2FP.SATFINITE.E4M3.F32.PACK_AB_MERGE_C R38, R39, R38, RZ ;  /* 0x000000262726723e */ /* 0x000fe200048070ff */
[----:B------:R-:W-:Y:S01]  /*95c0*/  FFMA R43, R163, R224, R43 ;  /* 0x000000e0a32b7223 */ /* 0x000fe2000000002b */
[----:B------:R-:W-:Y:S01]  /*95d0*/  F2FP.SATFINITE.E4M3.F32.PACK_AB_MERGE_C R150, R159, R158, R150 ;  /* 0x0000009e9f96723e */ /* 0x000fe20004807096 */
[----:B------:R-:W-:Y:S01]  /*95e0*/  FFMA R44, R163, R194, R44 ;  /* 0x000000c2a32c7223 */ /* 0x000fe2000000002c */
[--C-:B------:R-:W-:Y:S01]  /*95f0*/  HADD2.F32 R180, -RZ, R230.reuse.H0_H0 ;  /* 0x200000e6ffb47230 */ /* 0x100fe20000004100 */
[----:B------:R-:W-:Y:S01]  /*9600*/  F2FP.SATFINITE.E4M3.F32.PACK_AB_MERGE_C R151, R37, R36, R38 ;  /* 0x000000242597723e */ /* 0x000fe20004807026 */
[----:B------:R-:W-:Y:S01]  /*9610*/  FFMA R45, R163, R225, R45 ;  /* 0x000000e1a32d7223 */ /* 0x000fe2000000002d */
[----:B------:R-:W-:Y:S01]  /*9620*/  F2FP.SATFINITE.E4M3.F32.PACK_AB_MERGE_C R42, R43, R42, RZ ;  /* 0x0000002a2b2a723e */ /* 0x000fe200048070ff */
[----:B------:R-:W-:Y:S01]  /*9630*/  FFMA R46, R163, R179, R46 ;  /* 0x000000b3a32e7223 */ /* 0x000fe2000000002e */
[----:B------:R-:W-:Y:S01]  /*9640*/  HADD2.F32 R230, -RZ, R230.H1_H1 ;  /* 0x300000e6ffe67230 */ /* 0x000fe20000004100 */
[----:B------:R1:W-:Y:S01]  /*9650*/  STS.128 [R32+UR44+0x8200], R148 ;  /* 0x0082009420007988 */ /* 0x0003e20008000c2c */
        /* <DEDUP_REMOVED lines=8> */
[----:B------:R-:W-:Y:S01]  /*96e0*/  @P0 IADD3 R33, PT, PT, R126, 0x3ff0, RZ ;  /* 0x00003ff07e210810 */ /* 0x000fe20007ffe0ff */
        /* <DEDUP_REMOVED lines=8> */
[--C-:B------:R-:W-:Y:S01]  /*9770*/  HADD2.F32 R198, -RZ, R233.reuse.H0_H0 ;  /* 0x200000e9ffc67230 */ /* 0x100fe20000004100 */
[----:B------:R-:W-:Y:S01]  /*9780*/  F2FP.SATFINITE.E4M3.F32.PACK_AB_MERGE_C R41, R45, R44, R46 ;  /* 0x0000002c2d29723e */ /* 0x000fe2000480702e */
[----:B------:R-:W-:Y:S01]  /*9790*/  FFMA R55, R163, R230, R55 ;  /* 0x000000e6a3377223 */ /* 0x000fe20000000037 */
[----:B------:R-:W-:Y:S01]  /*97a0*/  F2FP.SATFINITE.E4M3.F32.PACK_AB_MERGE_C R42, R49, R48, R42 ;  /* 0x00000030312a723e */ /* 0x000fe2000480702a */
[C---:B------:R-:W-:Y:S01]  /*97b0*/  FFMA R0, R163.reuse, R197, R0 ;  /* 0x000000c5a3007223 */ /* 0x040fe20000000000 */
[----:B------:R-:W-:Y:S01]  /*97c0*/  FFMA R3, R163, R231, R3 ;  /* 0x000000e7a3037223 */ /* 0x000fe20000000003 */
[----:B------:R-:W-:Y:S01]  /*97d0*/  HADD2.F32 R233, -RZ, R233.H1_H1 ;  /* 0x300000e9ffe97230 */ /* 0x000fe20000004100 */
[----:B------:R-:W-:Y:S01]  /*97e0*/  F2FP.SATFINITE.E4M3.F32.PACK_AB_MERGE_C R43, R55, R54, RZ ;  /* 0x00000036372b723e */ /* 0x000fe200048070ff */
[--C-:B------:R-:W-:Y:S02]  /*97f0*/  HADD2.F32 R199, -RZ, R235.reuse.H0_H0 ;  /* 0x200000ebffc77230 */ /* 0x100fe40000004100 */
[C---:B------:R-:W-:Y:S01]  /*9800*/  FMUL R6, R162.reuse, R6 ;  /* 0x00000006a2067220 */ /* 0x040fe20000400000 */
[----:B------:R-:W-:Y:S01]  /*9810*/  HADD2.F32 R235, -RZ, R235.H1_H1 ;  /* 0x300000ebffeb7230 */ /* 0x000fe20000004100 */
[----:B------:R-:W-:Y:S01]  /*9820*/  F2FP.SATFINITE.E4M3.F32.PACK_AB_MERGE_C R43, R53, R52, R43 ;  /* 0x00000034352b723e */ /* 0x000fe2000480702b */
[--C-:B------:R-:W-:Y:S02]  /*9830*/  HADD2.F32 R200, -RZ, R237.reuse.H0_H0 ;  /* 0x200000edffc87230 */ /* 0x100fe40000004100 */
[C---:B------:R-:W-:Y:S01]  /*9840*/  FFMA R6, R163.reuse, R172, R6 ;  /* 0x000000aca3067223 */ /* 0x040fe20000000006 */
[----:B------:R-:W-:Y:S02]  /*9850*/  HADD2.F32 R237, -RZ, R237.H1_H1 ;  /* 0x300000edffed7230 */ /* 0x000fe40000004100 */
[C---:B------:R-:W-:Y:S01]  /*9860*/  FMUL R7, R162.reuse, R7 ;  /* 0x00000007a2077220 */ /* 0x040fe20000400000 */
[--C-:B------:R-:W-:Y:S01]  /*9870*/  HADD2.F32 R181, -RZ, R234.reuse.H0_H0 ;  /* 0x200000eaffb57230 */ /* 0x100fe20000004100 */
[----:B------:R1:W-:Y:S01]  /*9880*/  STS.128 [R120], R40 ;  /* 0x0000002878007388 */ /* 0x0003e20000000c00 */
[--C-:B------:R-:W-:Y:S02]  /*9890*/  HADD2.F32 R201, -RZ, R239.reuse.H0_H0 ;  /* 0x200000efffc97230 */ /* 0x100fe40000004100 */
[C---:B------:R-:W-:Y:S01]  /*98a0*/  FFMA R7, R163.reuse, R232, R7 ;  /* 0x000000e8a3077223 */ /* 0x040fe20000000007 */
[C---:B------:R-:W-:Y:S01]  /*98b0*/  FFMA R4, R163.reuse, R198, R4 ;  /* 0x000000c6a3047223 */ /* 0x040fe20000000004 */
[----:B------:R-:W-:Y:S01]  /*98c0*/  FFMA R5, R163, R233, R5 ;  /* 0x000000e9a3057223 */ /* 0x000fe20000000005 */
[----:B------:R-:W-:Y:S02]  /*98d0*/  HADD2.F32 R239, -RZ, R239.H1_H1 ;  /* 0x300000efffef7230 */ /* 0x000fe40000004100 */
[C---:B------:R-:W-:Y:S01]  /*98e0*/  FMUL R10, R162.reuse, R10 ;  /* 0x0000000aa20a7220 */ /* 0x040fe20000400000 */
[----:B------:R-:W-:Y:S01]  /*98f0*/  HADD2.F32 R234, -RZ, R234.H1_H1 ;  /* 0x300000eaffea7230 */ /* 0x000fe20000004100 */
[----:B------:R-:W-:Y:S01]  /*9900*/  F2FP.SATFINITE.E4M3.F32.PACK_AB_MERGE_C R6, R7, R6, RZ ;  /* 0x000000060706723e */ /* 0x000fe200048070ff */
[--C-:B------:R-:W-:Y:S02]  /*9910*/  HADD2.F32 R202, -RZ, R241.reuse.H0_H0 ;  /* 0x200000f1ffca7230 */ /* 0x100fe40000004100 */
[----:B------:R-:W-:Y:S01]  /*9920*/  FFMA R10, R163, R181, R10 ;  /* 0x000000b5a30a7223 */ /* 0x000fe2000000000a */
[----:B------:R-:W-:Y:S01]  /*9930*/  HADD2.F32 R241, -RZ, R241.H1_H1 ;  /* 0x300000f1fff17230 */ /* 0x000fe20000004100 */
[----:B------:R-:W-:Y:S01]  /*9940*/  F2FP.SATFINITE.E4M3.F32.PACK_AB_MERGE_C R36, R3, R0, R6 ;  /* 0x000000000324723e */ /* 0x000fe20004807006 */
[--C-:B------:R-:W-:Y:S02]  /*9950*/  HADD2.F32 R203, -RZ, R243.reuse.H0_H0 ;  /* 0x200000f3ffcb7230 */ /* 0x100fe40000004100 */
[C---:B------:R-:W-:Y:S01]  /*9960*/  FMUL R11, R162.reuse, R11 ;  /* 0x0000000ba20b7220 */ /* 0x040fe20000400000 */
[--C-:B------:R-:W-:Y:S02]  /*9970*/  HADD2.F32 R165, -RZ, R236.reuse.H0_H0 ;  /* 0x200000ecffa57230 */ /* 0x100fe40000004100 */
[C---:B------:R-:W-:Y:S01]  /*9980*/  FMUL R14, R162.reuse, R14 ;  /* 0x0000000ea20e7220 */ /* 0x040fe20000400000 */
[----:B------:R-:W-:Y:S02]  /*9990*/  HADD2.F32 R236, -RZ, R236.H1_H1 ;  /* 0x300000ecffec7230 */ /* 0x000fe40000004100 */
[C---:B------:R-:W-:Y:S01]  /*99a0*/  FFMA R11, R163.reuse, R234, R11 ;  /* 0x000000eaa30b7223 */ /* 0x040fe2000000000b */
[C---:B------:R-:W-:Y:S01]  /*99b0*/  FFMA R8, R163.reuse, R199, R8 ;  /* 0x000000c7a3087223 */ /* 0x040fe20000000008 */
[C---:B------:R-:W-:Y:S01]  /*99c0*/  FFMA R9, R163.reuse, R235, R9 ;  /* 0x000000eba3097223 */ /* 0x040fe20000000009 */
[----:B------:R-:W-:Y:S01]  /*99d0*/  FFMA R14, R163, R165, R14 ;  /* 0x000000a5a30e7223 */ /* 0x000fe2000000000e */
[----:B------:R-:W-:Y:S01]  /*99e0*/  HADD2.F32 R243, -RZ, R243.H1_H1 ;  /* 0x300000f3fff37230 */ /* 0x000fe20000004100 */
[----:B------:R-:W-:Y:S01]  /*99f0*/  F2FP.SATFINITE.E4M3.F32.PACK_AB_MERGE_C R10, R11, R10, RZ ;  /* 0x0000000a0b0a723e */ /* 0x000fe200048070ff */
[C---:B------:R-:W-:Y:S01]  /*9a00*/  FMUL R15, R162.reuse, R15 ;  /* 0x0000000fa20f7220 */ /* 0x040fe20000400000 */
[--C-:B------:R-:W-:Y:S02]  /*9a10*/  HADD2.F32 R182, -RZ, R238.reuse.H0_H0 ;  /* 0x200000eeffb67230 */ /* 0x100fe40000004100 */
[C---:B------:R-:W-:Y:S01]  /*9a20*/  FMUL R18, R162.reuse, R18 ;  /* 0x00000012a2127220 */ /* 0x040fe20000400000 */
[----:B------:R-:W-:Y:S01]  /*9a30*/  HADD2.F32 R238, -RZ, R238.H1_H1 ;  /* 0x300000eeffee7230 */ /* 0x000fe20000004100 */
[----:B------:R-:W-:Y:S01]  /*9a40*/  F2FP.SATFINITE.E4M3.F32.PACK_AB_MERGE_C R37, R5, R4, R10 ;  /* 0x000000040525723e */ /* 0x000fe2000480700a */
[C---:B------:R-:W-:Y:S01]  /*9a50*/  FFMA R15, R163.reuse, R236, R15 ;  /* 0x000000eca30f7223 */ /* 0x040fe2000000000f */
[C---:B------:R-:W-:Y:S01]  /*9a60*/  FFMA R12, R163.reuse, R200, R12 ;  /* 0x000000c8a30c7223 */ /* 0x040fe2000000000c */
[C---:B------:R-:W-:Y:S01]  /*9a70*/  FFMA R13, R163.reuse, R237, R13 ;  /* 0x000000eda30d7223 */ /* 0x040fe2000000000d */
[C---:B------:R-:W-:Y:S01]  /*9a80*/  FMUL R19, R162.reuse, R19 ;  /* 0x00000013a2137220 */ /* 0x040fe20000400000 */
[--C-:B------:R-:W-:Y:S02]  /*9a90*/  HADD2.F32 R173, -RZ, R240.reuse.H0_H0 ;  /* 0x200000f0ffad7230 */ /* 0x100fe40000004100 */
[C---:B------:R-:W-:Y:S01]  /*9aa0*/  FFMA R18, R163.reuse, R182, R18 ;  /* 0x000000b6a3127223 */ /* 0x040fe20000000012 */
[----:B------:R-:W-:Y:S02]  /*9ab0*/  HADD2.F32 R240, -RZ, R240.H1_H1 ;  /* 0x300000f0fff07230 */ /* 0x000fe40000004100 */
[C---:B------:R-:W-:Y:S01]  /*9ac0*/  FMUL R22, R162.reuse, R22 ;  /* 0x00000016a2167220 */ /* 0x040fe20000400000 */
[C---:B------:R-:W-:Y:S01]  /*9ad0*/  FFMA R19, R163.reuse, R238, R19 ;  /* 0x000000eea3137223 */ /* 0x040fe20000000013 */
[C---:B------:R-:W-:Y:S01]  /*9ae0*/  FMUL R23, R162.reuse, R23 ;  /* 0x00000017a2177220 */ /* 0x040fe20000400000 */
[C---:B------:R-:W-:Y:S01]  /*9af0*/  FFMA R16, R163.reuse, R201, R16 ;  /* 0x000000c9a3107223 */ /* 0x040fe20000000010 */
[C---:B------:R-:W-:Y:S01]  /*9b00*/  FFMA R17, R163.reuse, R239, R17 ;  /* 0x000000efa3117223 */ /* 0x040fe20000000011 */
        /* <DEDUP_REMOVED lines=16> */
[C---:B------:R-:W-:Y:S01]  /*9c10*/  FFMA R30, R163.reuse, R166, R30 ;  /* 0x000000a6a31e7223 */ /* 0x040fe2000000001e */
[C---:B------:R-:W-:Y:S01]  /*9c20*/  FMUL R34, R162.reuse, R34 ;  /* 0x00000022a2227220 */ /* 0x040fe20000400000 */
[----:B------:R-:W-:Y:S01]  /*9c30*/  FFMA R31, R163, R244, R31 ;  /* 0x000000f4a31f7223 */ /* 0x000fe2000000001f */
[----:B------:R-:W-:Y:S01]  /*9c40*/  FMUL R35, R162, R35 ;  /* 0x00000023a2237220 */ /* 0x000fe20000400000 */
[----:B------:R-:W-:Y:S01]  /*9c50*/  F2FP.SATFINITE.E4M3.F32.PACK_AB_MERGE_C R14, R15, R14, RZ ;  /* 0x0000000e0f0e723e */ /* 0x000fe200048070ff */
[----:B------:R-:W-:Y:S01]  /*9c60*/  FFMA R28, R163, R122, R28 ;  /* 0x0000007aa31c7223 */ /* 0x000fe2000000001c */
[----:B------:R-:W-:Y:S01]  /*9c70*/  F2FP.SATFINITE.E4M3.F32.PACK_AB_MERGE_C R18, R19, R18, RZ ;  /* 0x000000121312723e */ /* 0x000fe200048070ff */
[C---:B------:R-:W-:Y:S01]  /*9c80*/  FFMA R29, R163.reuse, R123, R29 ;  /* 0x0000007ba31d7223 */ /* 0x040fe2000000001d */
[C---:B------:R-:W-:Y:S01]  /*9c90*/  FFMA R34, R163.reuse, R184, R34 ;  /* 0x000000b8a3227223 */ /* 0x040fe20000000022 */
[----:B------:R-:W-:Y:S01]  /*9ca0*/  FFMA R35, R163, R204, R35 ;  /* 0x000000cca3237223 */ /* 0x000fe20000000023 */
[----:B------:R-:W-:Y:S02]  /*9cb0*/  F2FP.SATFINITE.E4M3.F32.PACK_AB_MERGE_C R38, R9, R8, R14 ;  /* 0x000000080926723e */ /* 0x000fe4000480700e */
[----:B------:R-:W-:Y:S02]  /*9cc0*/  F2FP.SATFINITE.E4M3.F32.PACK_AB_MERGE_C R39, R13, R12, R18 ;  /* 0x0000000c0d27723e */ /* 0x000fe40004807012 */
[----:B------:R-:W-:Y:S02]  /*9cd0*/  F2FP.SATFINITE.E4M3.F32.PACK_AB_MERGE_C R22, R23, R22, RZ ;  /* 0x000000161716723e */ /* 0x000fe400048070ff */
[----:B------:R-:W-:Y:S01]  /*9ce0*/  F2FP.SATFINITE.E4M3.F32.PACK_AB_MERGE_C R26, R27, R26, RZ ;  /* 0x0000001a1b1a723e */ /* 0x000fe200048070ff */
[----:B------:R1:W-:Y:S01]  /*9cf0*/  STS.128 [R32+UR44+0x9200], R36 ;  /* 0x0092002420007988 */ /* 0x0003e20008000c2c */
[----:B------:R-:W-:Y:S02]  /*9d00*/  F2FP.SATFINITE.E4M3.F32.PACK_AB_MERGE_C R18, R31, R30, RZ ;  /* 0x0000001e1f12723e */ /* 0x000fe400048070ff */
[----:B------:R-:W-:Y:S02]  /*9d10*/  F2FP.SATFINITE.E4M3.F32.PACK_AB_MERGE_C R19, R35, R34, RZ ;  /* 0x000000222313723e */ /* 0x000fe400048070ff */
[----:B------:R-:W-:Y:S02]  /*9d20*/  F2FP.SATFINITE.E4M3.F32.PACK_AB_MERGE_C R16, R17, R16, R22 ;  /* 0x000000101110723e */ /* 0x000fe40004807016 */
[----:B------:R-:W-:Y:S02]  /*9d30*/  F2FP.SATFINITE.E4M3.F32.PACK_AB_MERGE_C R17, R21, R20, R26 ;  /* 0x000000141511723e */ /* 0x000fe4000480701a */
[----:B------:R-:W-:Y:S02]  /*9d40*/  F2FP.SATFINITE.E4M3.F32.PACK_AB_MERGE_C R18, R25, R24, R18 ;  /* 0x000000181912723e */ /* 0x000fe40004807012 */
[----:B------:R-:W-:Y:S05]  /*9d50*/  F2FP.SATFINITE.E4M3.F32.PACK_AB_MERGE_C R19, R29, R28, R19 ;  /* 0x0000001c1d13723e */ /* 0x000fea0004807013 */
[----:B------:R1:W-:Y:S01]  /*9d60*/  STS.128 [R33], R16 ;  /* 0x0000001021007388 */ /* 0x0003e20000000c00 */
[----:B------:R-:W-:Y:S01]  /*9d70*/  @!PT LDS RZ, [RZ] ;  /* 0x00000000fffff984 */ /* 0x000fe20000000800 */
[----:B------:R-:W-:Y:S01]  /*9d80*/  @!PT LDS RZ, [RZ] ;  /* 0x00000000fffff984 */ /* 0x000fe20000000800 */
[----:B------:R-:W-:Y:S01]  /*9d90*/  @!PT LDS RZ, [RZ] ;  /* 0x00000000fffff984 */ /* 0x000fe20000000800 */
[----:B------:R-:W-:Y:S01]  /*9da0*/  @!PT LDS RZ, [RZ] ;  /* 0x00000000fffff984 */ /* 0x000fe20000000800 */
[----:B------:R2:W-:Y:S07]  /*9db0*/  MEMBAR.ALL.CTA ;  /* 0x0000000000007992 */ /* 0x0005ee0000008000 */
[----:B--2---:R-:W2:Y:S02]  /*9dc0*/  FENCE.VIEW.ASYNC.S ;  /* 0x00000000000073c6 */ /* 0x004ea40000000000 */
[----:B--2---:R-:W-:Y:S06]  /*9dd0*/  BAR.SYNC.DEFER_BLOCKING 0x1, 0x80 ;  /* 0x0042000000007b1d */ /* 0x004fec0000010000 */
[----:B------:R-:W-:Y:S05]  /*9de0*/  @P1 BRA `(.L_x_124) ;  /* 0x0000000000781947 */ /* 0x000fea0003800000 */
[----:B------:R-:W2:Y:S01]  /*9df0*/  LDCU.64 UR4, c[0x0][0x348] ;  /* 0x00006900ff0477ac */ /* 0x000ea20008000a00 */
[----:B------:R-:W-:Y:S02]  /*9e00*/  UIMAD UR9, UR47, 0xa0, URZ ;  /* 0x000000a02f0978a4 */ /* 0x000fe4000f8e02ff */
[----:B------:R-:W-:Y:S02]  /*9e10*/  USHF.L.U32 UR10, UR46, 0x7, URZ ;  /* 0x000000072e0a7899 */ /* 0x000fe400080006ff */
[----:B------:R-:W-:Y:S01]  /*9e20*/  UIADD3 UR8, UPT, UPT, UR44, 0x5200, URZ ;  /* 0x000052002c087890 */ /* 0x000fe2000fffe0ff */
[----:B------:R-:W-:Y:S01]  /*9e30*/  UMOV UR11, UR36 ;  /* 0x00000024000b7c82 */ /* 0x000fe20008000000 */
[----:B------:R-:W-:Y:S02]  /*9e40*/  UIADD3 UR24, UPT, UPT, UR44, 0x6200, URZ ;  /* 0x000062002c187890 */ /* 0x000fe4000fffe0ff */
[----:B------:R-:W-:Y:S01]  /*9e50*/  UIADD3 UR25, UPT, UPT, UR9, 0x20, URZ ;  /* 0x0000002009197890 */ /* 0x000fe2000fffe0ff */
[----:B------:R-:W-:Y:S01]  /*9e60*/  UMOV UR27, UR36 ;  /* 0x00000024001b7c82 */ /* 0x000fe20008000000 */
[----:B------:R-:W-:Y:S01]  /*9e70*/  UMOV UR26, UR10 ;  /* 0x0000000a001a7c82 */ /* 0x000fe20008000000 */
[----:B------:R-:W-:Y:S02]  /*9e80*/  UIADD3 UR16, UPT, UPT, UR44, 0x7200, URZ ;  /* 0x000072002c107890 */ /* 0x000fe4000fffe0ff */
[----:B--2---:R-:W-:Y:S02]  /*9e90*/  UIADD3 UR4, UP0, UPT, UR4, 0x680, URZ ;  /* 0x0000068004047890 */ /* 0x004fe4000ff1e0ff */
[----:B------:R-:W-:Y:S02]  /*9ea0*/  UIADD3 UR17, UPT, UPT, UR9, 0x40, URZ ;  /* 0x0000004009117890 */ /* 0x000fe4000fffe0ff */
[----:B------:R-:W-:Y:S01]  /*9eb0*/  UIADD3.X UR5, UPT, UPT, URZ, UR5, URZ, UP0, !UPT ;  /* 0x00000005ff057290 */ /* 0x000fe200087fe4ff */
[----:B------:R-:W-:Y:S01]  /*9ec0*/  UMOV UR19, UR36 ;  /* 0x0000002400137c82 */ /* 0x000fe20008000000 */
[----:B------:R-:W-:Y:S01]  /*9ed0*/  UMOV UR18, UR10 ;  /* 0x0000000a00127c82 */ /* 0x000fe20008000000 */
[----:B------:R-:W-:Y:S02]  /*9ee0*/  UIADD3 UR20, UPT, UPT, UR44, 0x8200, URZ ;  /* 0x000082002c147890 */ /* 0x000fe4000fffe0ff */
[----:B------:R-:W-:Y:S01]  /*9ef0*/  UIADD3 UR21, UPT, UPT, UR9, 0x60, URZ ;  /* 0x0000006009157890 */ /* 0x000fe2000fffe0ff */
[----:B------:R-:W-:Y:S03]  /*9f00*/  UMOV UR23, UR36 ;  /* 0x0000002400177c82 */ /* 0x000fe60008000000 */
[----:B------:R2:W-:Y:S01]  /*9f10*/  UTMASTG.3D [UR8], [UR4] ;  /* 0x00000008040073b5 */ /* 0x0005e20008010000 */
[----:B------:R-:W-:Y:S01]  /*9f20*/  UMOV UR22, UR10 ;  /* 0x0000000a00167c82 */ /* 0x000fe20008000000 */
[----:B------:R-:W-:Y:S02]  /*9f30*/  UIADD3 UR12, UPT, UPT, UR44, 0x9200, URZ ;  /* 0x000092002c0c7890 */ /* 0x000fe4000fffe0ff */
[----:B------:R-:W-:Y:S01]  /*9f40*/  UIADD3 UR13, UPT, UPT, UR9, 0x80, URZ ;  /* 0x00000080090d7890 */ /* 0x000fe2000fffe0ff */
[----:B------:R-:W-:Y:S01]  /*9f50*/  UMOV UR15, UR36 ;  /* 0x00000024000f7c82 */ /* 0x000fe20008000000 */
[----:B------:R-:W-:Y:S01]  /*9f60*/  UMOV UR14, UR10 ;  /* 0x0000000a000e7c82 */ /* 0x000fe20008000000 */
[----:B------:R2:W-:Y:S01]  /*9f70*/  UTMASTG.3D [UR24], [UR4] ;  /* 0x00000018040073b5 */ /* 0x0005e20008010000 */
[----:B------:R2:W-:Y:S01]  /*9f80*/  UTMASTG.3D [UR16], [UR4] ;  /* 0x00000010040073b5 */ /* 0x0005e20008010000 */
[----:B------:R2:W-:Y:S04]  /*9f90*/  UTMASTG.3D [UR20], [UR4] ;  /* 0x00000014040073b5 */ /* 0x0005e80008010000 */
[----:B------:R2:W-:Y:S01]  /*9fa0*/  UTMASTG.3D [UR12], [UR4] ;  /* 0x0000000c040073b5 */ /* 0x0005e20008010000 */
[----:B------:R0:W-:Y:S01]  /*9fb0*/  UTMACMDFLUSH ;  /* 0x00000000000079b7 */ /* 0x0001e20000000000 */
[----:B--2---:R-:W-:Y:S04]  /*9fc0*/  DEPBAR.LE SB0, 0x0 ;  /* 0x000080000000791a */ /* 0x004fe80000000000 */
.L_x_124:
[----:B------:R-:W-:Y:S05]  /*9fd0*/  BSYNC.RECONVERGENT B0 ;  /* 0x0000000000007941 */ /* 0x000fea0003800200 */
.L_x_123:
[----:B------:R-:W-:Y:S01]  /*9fe0*/  UISETP.NE.AND UP2, UPT, UR48, URZ, UPT ;  /* 0x000000ff3000728c */ /* 0x000fe2000bf45270 */
[----:B------:R-:W-:Y:S01]  /*9ff0*/  BAR.SYNC.DEFER_BLOCKING 0x1, 0x80 ;  /* 0x0042000000007b1d */ /* 0x000fe20000010000 */
[----:B------:R-:W-:Y:S02]  /*a000*/  UISETP.NE.AND UP0, UPT, UR45, 0x2, UPT ;  /* 0x000000022d00788c */ /* 0x000fe4000bf05270 */
[----:B------:R-:W-:Y:S02]  /*a010*/  UISETP.NE.AND UP1, UPT, UR6, 0x3, UPT ;  /* 0x000000030600788c */ /* 0x000fe4000bf25270 */
[----:B------:R-:W-:Y:S02]  /*a020*/  USEL UR5, URZ, 0x1, UP0 ;  /* 0x00000001ff057887 */ /* 0x000fe40008000000 */
[----:B------:R-:W-:Y:S02]  /*a030*/  USEL UR4, URZ, 0x1, UP1 ;  /* 0x00000001ff047887 */ /* 0x000fe40008800000 */
[----:B------:R-:W-:Y:S02]  /*a040*/  UIADD3 UR47, UPT, UPT, UR37, UR59, URZ ;  /* 0x0000003b252f7290 */ /* 0x000fe4000fffe0ff */
[----:B------:R-:W-:Y:S02]  /*a050*/  UIADD3 UR46, UPT, UPT, UR38, UR58, URZ ;  /* 0x0000003a262e7290 */ /* 0x000fe4000fffe0ff */
[----:B------:R-:W-:Y:S02]  /*a060*/  USEL UR18, UR45, URZ, UP0 ;  /* 0x000000ff2d127287 */ /* 0x000fe40008000000 */
[----:B------:R-:W-:Y:S02]  /*a070*/  USEL UR43, UR6, URZ, UP1 ;  /* 0x000000ff062b7287 */ /* 0x000fe40008800000 */
[----:B------:R-:W-:Y:S02]  /*a080*/  ULOP3.LUT UR49, UR49, UR5, URZ, 0x3c, !UPT ;  /* 0x0000000531317292 */ /* 0x000fe4000f8e3cff */
[----:B------:R-:W-:Y:S01]  /*a090*/  ULOP3.LUT UR50, UR50, UR4, URZ, 0x3c, !UPT ;  /* 0x0000000432327292 */ /* 0x000fe2000f8e3cff */
[----:B------:R-:W-:Y:S01]  /*a0a0*/  UMOV UR36, UR51 ;  /* 0x0000003300247c82 */ /* 0x000fe20008000000 */
[----:B------:R-:W-:Y:S10]  /*a0b0*/  BRA.U UP2, `(.L_x_125) ;  /* 0xffffffb502ac7547 */ /* 0x000ff4000b83ffff */
[----:B------:R-:W-:Y:S05]  /*a0c0*/  EXIT ;  /* 0x000000000000794d */ /* 0x000fea0003800000 */
.L_x_25:
[----:B--2---:R2:W3:Y:S02]  /*a0d0*/  SYNCS.PHASECHK.TRANS64.TRYWAIT P0, [R0+URZ+0x160], R2 ;  /* 0x00016002000075a7 */ /* 0x0044e400080011ff */
[----:B---3--:R-:W-:Y:S05]  /*a0e0*/  @!P0 NANOSLEEP.SYNCS 0x989680 ;  /* 0x009896800000895d */ /* 0x008fea0003900000 */
[----:B------:R-:W3:Y:S02]  /*a0f0*/  @!P0 SYNCS.PHASECHK.TRANS64 P0, [R0+URZ+0x160], R2 ;  /* 0x00016002000085a7 */ /* 0x000ee400080010ff */
[----:B---3--:R-:W-:Y:S05]  /*a100*/  @!P0 BRA `(.L_x_25) ;  /* 0xfffffffc00f08947 */ /* 0x008fea000383ffff */
[----:B------:R-:W-:Y:S05]  /*a110*/  BRA `(.L_x_126) ;  /* 0xffffff78003c7947 */ /* 0x000fea000383ffff */
.L_x_28:
[----:B-1----:R-:W-:Y:S07]  /*a120*/  MOV R0, UR33 ;  /* 0x0000002100007c02 */ /* 0x002fee0008000f00 */
.L_x_127:
[----:B-1----:R1:W2:Y:S02]  /*a130*/  SYNCS.PHASECHK.TRANS64.TRYWAIT P0, [R0+URZ+0x70], R3 ;  /* 0x00007003000075a7 */ /* 0x0022a400080011ff */
[----:B--2---:R-:W-:Y:S05]  /*a140*/  @!P0 NANOSLEEP.SYNCS 0x989680 ;  /* 0x009896800000895d */ /* 0x004fea0003900000 */
[----:B------:R-:W2:Y:S02]  /*a150*/  @!P0 SYNCS.PHASECHK.TRANS64 P0, [R0+URZ+0x70], R3 ;  /* 0x00007003000085a7 */ /* 0x000ea400080010ff */
[----:B--2---:R-:W-:Y:S05]  /*a160*/  @!P0 BRA `(.L_x_127) ;  /* 0xfffffffc00f08947 */ /* 0x004fea000383ffff */
[----:B------:R-:W-:Y:S05]  /*a170*/  BRA `(.L_x_27) ;  /* 0xffffff7800987947 */ /* 0x000fea000383ffff */
.L_x_35:
[----:B-1----:R-:W-:Y:S07]  /*a180*/  MOV R0, UR17 ;  /* 0x0000001100007c02 */ /* 0x002fee0008000f00 */
.L_x_128:
[----:B-1----:R1:W2:Y:S02]  /*a190*/  SYNCS.PHASECHK.TRANS64.TRYWAIT P0, [R0+URZ+0x70], R3 ;  /* 0x00007003000075a7 */ /* 0x0022a400080011ff */
[----:B--2---:R-:W-:Y:S05]  /*a1a0*/  @!P0 NANOSLEEP.SYNCS 0x989680 ;  /* 0x009896800000895d */ /* 0x004fea0003900000 */
[----:B------:R-:W2:Y:S02]  /*a1b0*/  @!P0 SYNCS.PHASECHK.TRANS64 P0, [R0+URZ+0x70], R3 ;  /* 0x00007003000085a7 */ /* 0x000ea400080010ff */
[----:B--2---:R-:W-:Y:S05]  /*a1c0*/  @!P0 BRA `(.L_x_128) ;  /* 0xfffffffc00f08947 */ /* 0x004fea000383ffff */
[----:B------:R-:W-:Y:S05]  /*a1d0*/  BRA `(.L_x_34) ;  /* 0xffffff7c00547947 */ /* 0x000fea000383ffff */
.L_x_40:
[----:B-1----:R1:W2:Y:S02]  /*a1e0*/  SYNCS.PHASECHK.TRANS64.TRYWAIT P0, [R3+URZ+0x100], R0 ;  /* 0x00010000030075a7 */ /* 0x0022a400080011ff */
[----:B--2---:R-:W-:Y:S05]  /*a1f0*/  @!P0 NANOSLEEP.SYNCS 0x989680 ;  /* 0x009896800000895d */ /* 0x004fea0003900000 */
[----:B------:R-:W2:Y:S02]  /*a200*/  @!P0 SYNCS.PHASECHK.TRANS64 P0, [R3+URZ+0x100], R0 ;  /* 0x00010000030085a7 */ /* 0x000ea400080010ff */
[----:B--2---:R-:W-:Y:S05]  /*a210*/  @!P0 BRA `(.L_x_40) ;  /* 0xfffffffc00f08947 */ /* 0x004fea000383ffff */
[----:B------:R-:W-:Y:S05]  /*a220*/  BRA `(.L_x_129) ;  /* 0xffffff7c00f87947 */ /* 0x000fea000383ffff */
.L_x_44:
[----:B------:R-:W-:-:S07]  /*a230*/  MOV R0, UR4 ;  /* 0x0000000400007c02 */ /* 0x000fce0008000f00 */
.L_x_130:
[----:B-1----:R1:W2:Y:S02]  /*a240*/  SYNCS.PHASECHK.TRANS64.TRYWAIT P0, [R0+URZ], R2 ;  /* 0x00000002000075a7 */ /* 0x0022a400080011ff */
[----:B--2---:R-:W-:Y:S05]  /*a250*/  @!P0 NANOSLEEP.SYNCS 0x989680 ;  /* 0x009896800000895d */ /* 0x004fea0003900000 */
[----:B------:R-:W2:Y:S02]  /*a260*/  @!P0 SYNCS.PHASECHK.TRANS64 P0, [R0+URZ], R2 ;  /* 0x00000002000085a7 */ /* 0x000ea400080010ff */
[----:B--2---:R-:W-:Y:S05]  /*a270*/  @!P0 BRA `(.L_x_130) ;  /* 0xfffffffc00f08947 */ /* 0x004fea000383ffff */
[----:B------:R-:W-:Y:S05]  /*a280*/  BRA `(.L_x_131) ;  /* 0xffffff84009c7947 */ /* 0x000fea000383ffff */
.L_x_45:
[----:B------:R-:W-:-:S07]  /*a290*/  MOV R0, UR5 ;  /* 0x0000000500007c02 */ /* 0x000fce0008000f00 */
.L_x_132:
[----:B-1----:R1:W2:Y:S02]  /*a2a0*/  SYNCS.PHASECHK.TRANS64.TRYWAIT P0, [R0+URZ], R3 ;  /* 0x00000003000075a7 */ /* 0x0022a400080011ff */
[----:B--2---:R-:W-:Y:S05]  /*a2b0*/  @!P0 NANOSLEEP.SYNCS 0x989680 ;  /* 0x009896800000895d */ /* 0x004fea0003900000 */
[----:B------:R-:W2:Y:S02]  /*a2c0*/  @!P0 SYNCS.PHASECHK.TRANS64 P0, [R0+URZ], R3 ;  /* 0x00000003000085a7 */ /* 0x000ea400080010ff */
[----:B--2---:R-:W-:Y:S05]  /*a2d0*/  @!P0 BRA `(.L_x_132) ;  /* 0xfffffffc00f08947 */ /* 0x004fea000383ffff */
[----:B------:R-:W-:Y:S05]  /*a2e0*/  BRA `(.L_x_133) ;  /* 0xffffff8400a87947 */ /* 0x000fea000383ffff */
.L_x_46:
[----:B------:R-:W-:-:S07]  /*a2f0*/  MOV R0, UR5 ;  /* 0x0000000500007c02 */ /* 0x000fce0008000f00 */
.L_x_134:
[----:B-1----:R1:W2:Y:S02]  /*a300*/  SYNCS.PHASECHK.TRANS64.TRYWAIT P0, [R0+URZ], R3 ;  /* 0x00000003000075a7 */ /* 0x0022a400080011ff */
[----:B--2---:R-:W-:Y:S05]  /*a310*/  @!P0 NANOSLEEP.SYNCS 0x989680 ;  /* 0x009896800000895d */ /* 0x004fea0003900000 */
[----:B------:R-:W2:Y:S02]  /*a320*/  @!P0 SYNCS.PHASECHK.TRANS64 P0, [R0+URZ], R3 ;  /* 0x00000003000085a7 */ /* 0x000ea400080010ff */
[----:B--2---:R-:W-:Y:S05]  /*a330*/  @!P0 BRA `(.L_x_134) ;  /* 0xfffffffc00f08947 */ /* 0x004fea000383ffff */
[----:B------:R-:W-:Y:S05]  /*a340*/  BRA `(.L_x_135) ;  /* 0xffffff8400b47947 */ /* 0x000fea000383ffff */
.L_x_47:
[----:B------:R-:W-:-:S07]  /*a350*/  MOV R0, UR5 ;  /* 0x0000000500007c02 */ /* 0x000fce0008000f00 */
.L_x_136:
[----:B-1----:R1:W2:Y:S02]  /*a360*/  SYNCS.PHASECHK.TRANS64.TRYWAIT P0, [R0+URZ], R3 ;  /* 0x00000003000075a7 */ /* 0x0022a400080011ff */
[----:B--2---:R-:W-:Y:S05]  /*a370*/  @!P0 NANOSLEEP.SYNCS 0x989680 ;  /* 0x009896800000895d */ /* 0x004fea0003900000 */
[----:B------:R-:W2:Y:S02]  /*a380*/  @!P0 SYNCS.PHASECHK.TRANS64 P0, [R0+URZ], R3 ;  /* 0x00000003000085a7 */ /* 0x000ea400080010ff */
[----:B--2---:R-:W-:Y:S05]  /*a390*/  @!P0 BRA `(.L_x_136) ;  /* 0xfffffffc00f08947 */ /* 0x004fea000383ffff */
[----:B------:R-:W-:Y:S05]  /*a3a0*/  BRA `(.L_x_137) ;  /* 0xffffff8400c07947 */ /* 0x000fea000383ffff */
.L_x_48:
[----:B------:R-:W-:-:S07]  /*a3b0*/  MOV R0, UR5 ;  /* 0x0000000500007c02 */ /* 0x000fce0008000f00 */
.L_x_138:
[----:B-1----:R1:W2:Y:S02]  /*a3c0*/  SYNCS.PHASECHK.TRANS64.TRYWAIT P0, [R0+URZ], R3 ;  /* 0x00000003000075a7 */ /* 0x0022a400080011ff */
[----:B--2---:R-:W-:Y:S05]  /*a3d0*/  @!P0 NANOSLEEP.SYNCS 0x989680 ;  /* 0x009896800000895d */ /* 0x004fea0003900000 */
[----:B------:R-:W2:Y:S02]  /*a3e0*/  @!P0 SYNCS.PHASECHK.TRANS64 P0, [R0+URZ], R3 ;  /* 0x00000003000085a7 */ /* 0x000ea400080010ff */
[----:B--2---:R-:W-:Y:S05]  /*a3f0*/  @!P0 BRA `(.L_x_138) ;  /* 0xfffffffc00f08947 */ /* 0x004fea000383ffff */
[----:B------:R-:W-:Y:S05]  /*a400*/  BRA `(.L_x_139) ;  /* 0xffffff8400cc7947 */ /* 0x000fea000383ffff */
.L_x_49:
[----:B------:R-:W-:-:S07]  /*a410*/  MOV R0, UR5 ;  /* 0x0000000500007c02 */ /* 0x000fce0008000f00 */
.L_x_140:
[----:B-1----:R1:W2:Y:S02]  /*a420*/  SYNCS.PHASECHK.TRANS64.TRYWAIT P0, [R0+URZ], R3 ;  /* 0x00000003000075a7 */ /* 0x0022a400080011ff */
[----:B--2---:R-:W-:Y:S05]  /*a430*/  @!P0 NANOSLEEP.SYNCS 0x989680 ;  /* 0x009896800000895d */ /* 0x004fea0003900000 */
[----:B------:R-:W2:Y:S02]  /*a440*/  @!P0 SYNCS.PHASECHK.TRANS64 P0, [R0+URZ], R3 ;  /* 0x00000003000085a7 */ /* 0x000ea400080010ff */
[----:B--2---:R-:W-:Y:S05]  /*a450*/  @!P0 BRA `(.L_x_140) ;  /* 0xfffffffc00f08947 */ /* 0x004fea000383ffff */
[----:B------:R-:W-:Y:S05]  /*a460*/  BRA `(.L_x_141) ;  /* 0xffffff8400d87947 */ /* 0x000fea000383ffff */
.L_x_50:
[----:B------:R-:W-:-:S07]  /*a470*/  MOV R0, UR5 ;  /* 0x0000000500007c02 */ /* 0x000fce0008000f00 */
.L_x_142:
[----:B-1----:R1:W2:Y:S02]  /*a480*/  SYNCS.PHASECHK.TRANS64.TRYWAIT P0, [R0+URZ], R3 ;  /* 0x00000003000075a7 */ /* 0x0022a400080011ff */
[----:B--2---:R-:W-:Y:S05]  /*a490*/  @!P0 NANOSLEEP.SYNCS 0x989680 ;  /* 0x009896800000895d */ /* 0x004fea0003900000 */
[----:B------:R-:W2:Y:S02]  /*a4a0*/  @!P0 SYNCS.PHASECHK.TRANS64 P0, [R0+URZ], R3 ;  /* 0x00000003000085a7 */ /* 0x000ea400080010ff */
[----:B--2---:R-:W-:Y:S05]  /*a4b0*/  @!P0 BRA `(.L_x_142) ;  /* 0xfffffffc00f08947 */ /* 0x004fea000383ffff */
[----:B------:R-:W-:Y:S05]  /*a4c0*/  BRA `(.L_x_143) ;  /* 0xffffff8400e47947 */ /* 0x000fea000383ffff */
.L_x_51:
[----:B------:R-:W-:-:S07]  /*a4d0*/  MOV R0, UR5 ;  /* 0x0000000500007c02 */ /* 0x000fce0008000f00 */
.L_x_144:
[----:B-1----:R1:W2:Y:S02]  /*a4e0*/  SYNCS.PHASECHK.TRANS64.TRYWAIT P0, [R0+URZ], R3 ;  /* 0x00000003000075a7 */ /* 0x0022a400080011ff */
[----:B--2---:R-:W-:Y:S05]  /*a4f0*/  @!P0 NANOSLEEP.SYNCS 0x989680 ;  /* 0x009896800000895d */ /* 0x004fea0003900000 */
[----:B------:R-:W2:Y:S02]  /*a500*/  @!P0 SYNCS.PHASECHK.TRANS64 P0, [R0+URZ], R3 ;  /* 0x00000003000085a7 */ /* 0x000ea400080010ff */
[----:B--2---:R-:W-:Y:S05]  /*a510*/  @!P0 BRA `(.L_x_144) ;  /* 0xfffffffc00f08947 */ /* 0x004fea000383ffff */
[----:B------:R-:W-:Y:S05]  /*a520*/  BRA `(.L_x_145) ;  /* 0xffffff8400f07947 */ /* 0x000fea000383ffff */
.L_x_52:
[----:B------:R-:W-:-:S07]  /*a530*/  MOV R0, UR5 ;  /* 0x0000000500007c02 */ /* 0x000fce0008000f00 */
.L_x_146:
[----:B-1----:R1:W2:Y:S02]  /*a540*/  SYNCS.PHASECHK.TRANS64.TRYWAIT P0, [R0+URZ], R3 ;  /* 0x00000003000075a7 */ /* 0x0022a400080011ff */
[----:B--2---:R-:W-:Y:S05]  /*a550*/  @!P0 NANOSLEEP.SYNCS 0x989680 ;  /* 0x009896800000895d */ /* 0x004fea0003900000 */
[----:B------:R-:W2:Y:S02]  /*a560*/  @!P0 SYNCS.PHASECHK.TRANS64 P0, [R0+URZ], R3 ;  /* 0x00000003000085a7 */ /* 0x000ea400080010ff */
[----:B--2---:R-:W-:Y:S05]  /*a570*/  @!P0 BRA `(.L_x_146) ;  /* 0xfffffffc00f08947 */ /* 0x004fea000383ffff */
[----:B------:R-:W-:Y:S05]  /*a580*/  BRA `(.L_x_147) ;  /* 0xffffff8400fc7947 */ /* 0x000fea000383ffff */
.L_x_53:
[----:B------:R-:W-:-:S07]  /*a590*/  MOV R0, UR5 ;  /* 0x0000000500007c02 */ /* 0x000fce0008000f00 */
.L_x_148:
[----:B-1----:R1:W2:Y:S02]  /*a5a0*/  SYNCS.PHASECHK.TRANS64.TRYWAIT P0, [R0+URZ], R3 ;  /* 0x00000003000075a7 */ /* 0x0022a400080011ff */
[----:B--2---:R-:W-:Y:S05]  /*a5b0*/  @!P0 NANOSLEEP.SYNCS 0x989680 ;  /* 0x009896800000895d */ /* 0x004fea0003900000 */
[----:B------:R-:W2:Y:S02]  /*a5c0*/  @!P0 SYNCS.PHASECHK.TRANS64 P0, [R0+URZ], R3 ;  /* 0x00000003000085a7 */ /* 0x000ea400080010ff */
[----:B--2---:R-:W-:Y:S05]  /*a5d0*/  @!P0 BRA `(.L_x_148) ;  /* 0xfffffffc00f08947 */ /* 0x004fea000383ffff */
[----:B------:R-:W-:Y:S05]  /*a5e0*/  BRA `(.L_x_149) ;  /* 0xffffff8800087947 */ /* 0x000fea000383ffff */
.L_x_54:
[----:B------:R-:W-:-:S07]  /*a5f0*/  MOV R0, UR5 ;  /* 0x0000000500007c02 */ /* 0x000fce0008000f00 */
.L_x_150:
[----:B-1----:R1:W2:Y:S02]  /*a600*/  SYNCS.PHASECHK.TRANS64.TRYWAIT P0, [R0+URZ], R3 ;  /* 0x00000003000075a7 */ /* 0x0022a400080011ff */
[----:B--2---:R-:W-:Y:S05]  /*a610*/  @!P0 NANOSLEEP.SYNCS 0x989680 ;  /* 0x009896800000895d */ /* 0x004fea0003900000 */
[----:B------:R-:W2:Y:S02]  /*a620*/  @!P0 SYNCS.PHASECHK.TRANS64 P0, [R0+URZ], R3 ;  /* 0x00000003000085a7 */ /* 0x000ea400080010ff */
[----:B--2---:R-:W-:Y:S05]  /*a630*/  @!P0 BRA `(.L_x_150) ;  /* 0xfffffffc00f08947 */ /* 0x004fea000383ffff */
[----:B------:R-:W-:Y:S05]  /*a640*/  BRA `(.L_x_151) ;  /* 0xffffff8800147947 */ /* 0x000fea000383ffff */
.L_x_55:
[----:B------:R-:W-:-:S07]  /*a650*/  MOV R0, UR5 ;  /* 0x0000000500007c02 */ /* 0x000fce0008000f00 */
.L_x_152:
[----:B-1----:R1:W2:Y:S02]  /*a660*/  SYNCS.PHASECHK.TRANS64.TRYWAIT P0, [R0+URZ], R3 ;  /* 0x00000003000075a7 */ /* 0x0022a400080011ff */
[----:B--2---:R-:W-:Y:S05]  /*a670*/  @!P0 NANOSLEEP.SYNCS 0x989680 ;  /* 0x009896800000895d */ /* 0x004fea0003900000 */
[----:B------:R-:W2:Y:S02]  /*a680*/  @!P0 SYNCS.PHASECHK.TRANS64 P0, [R0+URZ], R3 ;  /* 0x00000003000085a7 */ /* 0x000ea400080010ff */
[----:B--2---:R-:W-:Y:S05]  /*a690*/  @!P0 BRA `(.L_x_152) ;  /* 0xfffffffc00f08947 */ /* 0x004fea000383ffff */
[----:B------:R-:W-:Y:S05]  /*a6a0*/  BRA `(.L_x_153) ;  /* 0xffffff8800207947 */ /* 0x000fea000383ffff */
.L_x_56:
[----:B------:R-:W-:-:S07]  /*a6b0*/  MOV R0, UR5 ;  /* 0x0000000500007c02 */ /* 0x000fce0008000f00 */
.L_x_154:
[----:B-1----:R1:W2:Y:S02]  /*a6c0*/  SYNCS.PHASECHK.TRANS64.TRYWAIT P0, [R0+URZ], R3 ;  /* 0x00000003000075a7 */ /* 0x0022a400080011ff */
[----:B--2---:R-:W-:Y:S05]  /*a6d0*/  @!P0 NANOSLEEP.SYNCS 0x989680 ;  /* 0x009896800000895d */ /* 0x004fea0003900000 */
[----:B------:R-:W2:Y:S02]  /*a6e0*/  @!P0 SYNCS.PHASECHK.TRANS64 P0, [R0+URZ], R3 ;  /* 0x00000003000085a7 */ /* 0x000ea400080010ff */
[----:B--2---:R-:W-:Y:S05]  /*a6f0*/  @!P0 BRA `(.L_x_154) ;  /* 0xfffffffc00f08947 */ /* 0x004fea000383ffff */
[----:B------:R-:W-:Y:S05]  /*a700*/  BRA `(.L_x_155) ;  /* 0xffffff88002c7947 */ /* 0x000fea000383ffff */
.L_x_59:
[----:B-1----:R1:W2:Y:S02]  /*a710*/  SYNCS.PHASECHK.TRANS64.TRYWAIT P0, [R2+URZ+0x150], R4 ;  /* 0x00015004020075a7 */ /* 0x0022a400080011ff */
[----:B--2---:R-:W-:Y:S05]  /*a720*/  @!P0 NANOSLEEP.SYNCS 0x989680 ;  /* 0x009896800000895d */ /* 0x004fea0003900000 */
[----:B------:R-:W2:Y:S02]  /*a730*/  @!P0 SYNCS.PHASECHK.TRANS64 P0, [R2+URZ+0x150], R4 ;  /* 0x00015004020085a7 */ /* 0x000ea400080010ff */
[----:B--2---:R-:W-:Y:S05]  /*a740*/  @!P0 BRA `(.L_x_59) ;  /* 0xfffffffc00f08947 */ /* 0x004fea000383ffff */
[----:B------:R-:W-:Y:S05]  /*a750*/  BRA `(.L_x_156) ;  /* 0xffffff8800887947 */ /* 0x000fea000383ffff */
.L_x_60:
[----:B------:R-:W-:-:S07]  /*a760*/  MOV R2, UR4 ;  /* 0x0000000400027c02 */ /* 0x000fce0008000f00 */
.L_x_157:
[----:B-1----:R1:W2:Y:S02]  /*a770*/  SYNCS.PHASECHK.TRANS64.TRYWAIT P0, [R2+URZ+0x110], R5 ;  /* 0x00011005020075a7 */ /* 0x0022a400080011ff */
[----:B--2---:R-:W-:Y:S05]  /*a780*/  @!P0 NANOSLEEP.SYNCS 0x989680 ;  /* 0x009896800000895d */ /* 0x004fea0003900000 */
[----:B------:R-:W2:Y:S02]  /*a790*/  @!P0 SYNCS.PHASECHK.TRANS64 P0, [R2+URZ+0x110], R5 ;  /* 0x00011005020085a7 */ /* 0x000ea400080010ff */
[----:B--2---:R-:W-:Y:S05]  /*a7a0*/  @!P0 BRA `(.L_x_157) ;  /* 0xfffffffc00f08947 */ /* 0x004fea000383ffff */
[----:B------:R-:W-:Y:S05]  /*a7b0*/  BRA `(.L_x_158) ;  /* 0xffffff8800987947 */ /* 0x000fea000383ffff */
.L_x_61:
[----:B-1----:R1:W2:Y:S02]  /*a7c0*/  SYNCS.PHASECHK.TRANS64.TRYWAIT P1, [R2+URZ+0x100], R4 ;  /* 0x00010004020075a7 */ /* 0x0022a400080211ff */
[----:B--2---:R-:W-:Y:S05]  /*a7d0*/  @!P1 NANOSLEEP.SYNCS 0x989680 ;  /* 0x009896800000995d */ /* 0x004fea0003900000 */
[----:B------:R-:W2:Y:S02]  /*a7e0*/  @!P1 SYNCS.PHASECHK.TRANS64 P1, [R2+URZ+0x100], R4 ;  /* 0x00010004020095a7 */ /* 0x000ea400080210ff */
[----:B--2---:R-:W-:Y:S05]  /*a7f0*/  @!P1 BRA `(.L_x_61) ;  /* 0xfffffffc00f09947 */ /* 0x004fea000383ffff */
[----:B------:R-:W-:Y:S05]  /*a800*/  BRA `(.L_x_159) ;  /* 0xffffff8800c87947 */ /* 0x000fea000383ffff */
.L_x_64:
[----:B------:R-:W-:-:S07]  /*a810*/  MOV R0, UR4 ;  /* 0x0000000400007c02 */ /* 0x000fce0008000f00 */
.L_x_160:
[----:B-1----:R1:W2:Y:S02]  /*a820*/  SYNCS.PHASECHK.TRANS64.TRYWAIT P0, [R0+URZ+0x110], R2 ;  /* 0x00011002000075a7 */ /* 0x0022a400080011ff */
[----:B--2---:R-:W-:Y:S05]  /*a830*/  @!P0 NANOSLEEP.SYNCS 0x989680 ;  /* 0x009896800000895d */ /* 0x004fea0003900000 */
[----:B------:R-:W2:Y:S02]  /*a840*/  @!P0 SYNCS.PHASECHK.TRANS64 P0, [R0+URZ+0x110], R2 ;  /* 0x00011002000085a7 */ /* 0x000ea400080010ff */
[----:B--2---:R-:W-:Y:S05]  /*a850*/  @!P0 BRA `(.L_x_160) ;  /* 0xfffffffc00f08947 */ /* 0x004fea000383ffff */
[----:B------:R-:W-:Y:S05]  /*a860*/  BRA `(.L_x_63) ;  /* 0xffffff8c001c7947 */ /* 0x000fea000383ffff */
.L_x_73:
[----:B-1----:R-:W-:-:S04]  /*a870*/  MOV R5, UR6 ;  /* 0x0000000600057c02 */ /* 0x002fc80008000f00 */
[----:B------:R1:W2:Y:S03]  /*a880*/  SYNCS.PHASECHK.TRANS64.TRYWAIT P0, [R5+URZ+0x8], R6 ;  /* 0x00000806050075a7 */ /* 0x0002a600080011ff */
[----:B--2---:R-:W-:Y:S05]  /*a890*/  @!P0 NANOSLEEP.SYNCS 0x989680 ;  /* 0x009896800000895d */ /* 0x004fea0003900000 */
[----:B------:R-:W2:Y:S02]  /*a8a0*/  @!P0 SYNCS.PHASECHK.TRANS64 P0, [R5+URZ+0x8], R6 ;  /* 0x00000806050085a7 */ /* 0x000ea400080010ff */
[----:B--2---:R-:W-:Y:S05]  /*a8b0*/  @!P0 BRA `(.L_x_73) ;  /* 0xfffffffc00ec8947 */ /* 0x004fea000383ffff */
[----:B------:R-:W-:Y:S05]  /*a8c0*/  BRA `(.L_x_72) ;  /* 0xffffff8c00d07947 */ /* 0x000fea000383ffff */
.L_x_75:
[----:B------:R-:W-:Y:S01]  /*a8d0*/  BSSY B0, `(.L_x_161) ;  /* 0x0000006000007945 */ /* 0x000fe20003800000 */
[----:B------:R-:W-:-:S07]  /*a8e0*/  MOV R15, 0xffffffff ;  /* 0xffffffff000f7802 */ /* 0x000fce0000000f00 */
[----:B-1---5:R-:W-:Y:S05]  /*a8f0*/  WARPSYNC.COLLECTIVE R15, `(.L_x_162) ;  /* 0x000000000f0c7348 */ /* 0x022fea0003c00000 */
[----:B------:R-:W-:Y:S02]  /*a900*/  ELECT P6, UR79, PT ;  /* 0x00000000004f782f */ /* 0x000fe400038c0000 */
[----:B------:R-:W-:Y:S01]  /*a910*/  MOV R14, UR79 ;  /* 0x0000004f000e7c02 */ /* 0x000fe20008000f00 */
[----:B-1---5:R-:W-:Y:S10]  /*a920*/  ENDCOLLECTIVE ;  /* 0x000000000000791b */ /* 0x022ff40003800000 */
.L_x_162:
[----:B------:R-:W-:Y:S05]  /*a930*/  BSYNC B0 ;  /* 0x0000000000007941 */ /* 0x000fea0003800000 */
.L_x_161:
[----:B------:R-:W-:Y:S01]  /*a940*/  PLOP3.LUT P0, PT, P6, PT, PT, 0x80, 0x8 ;  /* 0x000000000008781c */ /* 0x000fe2000370f070 */
[----:B------:R-:W-:-:S12]  /*a950*/  BRA `(.L_x_163) ;  /* 0xffffff8c00fc7947 */ /* 0x000fd8000383ffff */
.L_x_77:
[----:B-1----:R-:W-:-:S04]  /*a960*/  MOV R0, UR6 ;  /* 0x0000000600007c02 */ /* 0x002fc80008000f00 */
[----:B------:R1:W2:Y:S03]  /*a970*/  SYNCS.PHASECHK.TRANS64.TRYWAIT P0, [R0+URZ+0x8], R4 ;  /* 0x00000804000075a7 */ /* 0x0002a600080011ff */
[----:B--2---:R-:W-:Y:S05]  /*a980*/  @!P0 NANOSLEEP.SYNCS 0x989680 ;  /* 0x009896800000895d */ /* 0x004fea0003900000 */
[----:B------:R-:W2:Y:S02]  /*a990*/  @!P0 SYNCS.PHASECHK.TRANS64 P0, [R0+URZ+0x8], R4 ;  /* 0x00000804000085a7 */ /* 0x000ea400080010ff */
[----:B--2---:R-:W-:Y:S05]  /*a9a0*/  @!P0 BRA `(.L_x_77) ;  /* 0xfffffffc00ec8947 */ /* 0x004fea000383ffff */
[----:B------:R-:W-:Y:S05]  /*a9b0*/  BRA `(.L_x_76) ;  /* 0xffffff9000007947 */ /* 0x000fea000383ffff */
.L_x_78:
[----:B-1----:R1:W2:Y:S02]  /*a9c0*/  SYNCS.PHASECHK.TRANS64.TRYWAIT P0, [R0+URZ+0x100], R3 ;  /* 0x00010003000075a7 */ /* 0x0022a400080011ff */
[----:B--2---:R-:W-:Y:S05]  /*a9d0*/  @!P0 NANOSLEEP.SYNCS 0x989680 ;  /* 0x009896800000895d */ /* 0x004fea0003900000 */
[----:B------:R-:W2:Y:S02]  /*a9e0*/  @!P0 SYNCS.PHASECHK.TRANS64 P0, [R0+URZ+0x100], R3 ;  /* 0x00010003000085a7 */ /* 0x000ea400080010ff */
[----:B--2---:R-:W-:Y:S05]  /*a9f0*/  @!P0 BRA `(.L_x_78) ;  /* 0xfffffffc00f08947 */ /* 0x004fea000383ffff */
[----:B------:R-:W-:Y:S05]  /*aa00*/  BRA `(.L_x_164) ;  /* 0xffffff9000dc7947 */ /* 0x000fea000383ffff */
.L_x_80:
[----:B------:R-:W-:-:S07]  /*aa10*/  MOV R0, UR23 ;  /* 0x0000001700007c02 */ /* 0x000fce0008000f00 */
.L_x_165:
[----:B-1----:R1:W3:Y:S02]  /*aa20*/  SYNCS.PHASECHK.TRANS64.TRYWAIT P0, [R0+URZ+0x138], R3 ;  /* 0x00013803000075a7 */ /* 0x0022e400080011ff */
[----:B---3--:R-:W-:Y:S05]  /*aa30*/  @!P0 NANOSLEEP.SYNCS 0x989680 ;  /* 0x009896800000895d */ /* 0x008fea0003900000 */
[----:B------:R-:W3:Y:S02]  /*aa40*/  @!P0 SYNCS.PHASECHK.TRANS64 P0, [R0+URZ+0x138], R3 ;  /* 0x00013803000085a7 */ /* 0x000ee400080010ff */
[----:B---3--:R-:W-:Y:S05]  /*aa50*/  @!P0 BRA `(.L_x_165) ;  /* 0xfffffffc00f08947 */ /* 0x008fea000383ffff */
[----:B------:R-:W-:Y:S05]  /*aa60*/  BRA `(.L_x_166) ;  /* 0xffffff9400247947 */ /* 0x000fea000383ffff */
.L_x_83:
[----:B------:R-:W-:Y:S07]  /*aa70*/  MOV R0, UR7 ;  /* 0x0000000700007c02 */ /* 0x000fee0008000f00 */
.L_x_167:
[----:B-1----:R1:W3:Y:S02]  /*aa80*/  SYNCS.PHASECHK.TRANS64.TRYWAIT P0, [R0+URZ], R3 ;  /* 0x00000003000075a7 */ /* 0x0022e400080011ff */
[----:B---3--:R-:W-:Y:S05]  /*aa90*/  @!P0 NANOSLEEP.SYNCS 0x989680 ;  /* 0x009896800000895d */ /* 0x008fea0003900000 */
[----:B------:R-:W3:Y:S02]  /*aaa0*/  @!P0 SYNCS.PHASECHK.TRANS64 P0, [R0+URZ], R3 ;  /* 0x00000003000085a7 */ /* 0x000ee400080010ff */
[----:B---3--:R-:W-:Y:S05]  /*aab0*/  @!P0 BRA `(.L_x_167) ;  /* 0xfffffffc00f08947 */ /* 0x008fea000383ffff */
[----:B------:R-:W-:Y:S05]  /*aac0*/  BRA `(.L_x_82) ;  /* 0xffffff9400387947 */ /* 0x000fea000383ffff */
.L_x_87:
[----:B-1----:R-:W-:-:S07]  /*aad0*/  MOV R0, UR4 ;  /* 0x0000000400007c02 */ /* 0x002fce0008000f00 */
.L_x_168:
[----:B-1----:R1:W2:Y:S02]  /*aae0*/  SYNCS.PHASECHK.TRANS64.TRYWAIT P0, [R0+URZ], R2 ;  /* 0x00000002000075a7 */ /* 0x0022a400080011ff */
[----:B--2---:R-:W-:Y:S05]  /*aaf0*/  @!P0 NANOSLEEP.SYNCS 0x989680 ;  /* 0x009896800000895d */ /* 0x004fea0003900000 */
[----:B------:R-:W2:Y:S02]  /*ab00*/  @!P0 SYNCS.PHASECHK.TRANS64 P0, [R0+URZ], R2 ;  /* 0x00000002000085a7 */ /* 0x000ea400080010ff */
[----:B--2---:R-:W-:Y:S05]  /*ab10*/  @!P0 BRA `(.L_x_168) ;  /* 0xfffffffc00f08947 */ /* 0x004fea000383ffff */
[----:B------:R-:W-:Y:S05]  /*ab20*/  BRA `(.L_x_169) ;  /* 0xffffff9800087947 */ /* 0x000fea000383ffff */
.L_x_88:
[----:B------:R-:W-:-:S07]  /*ab30*/  MOV R0, UR5 ;  /* 0x0000000500007c02 */ /* 0x000fce0008000f00 */
.L_x_170:
[----:B-1----:R1:W2:Y:S02]  /*ab40*/  SYNCS.PHASECHK.TRANS64.TRYWAIT P0, [R0+URZ], R2 ;  /* 0x00000002000075a7 */ /* 0x0022a400080011ff */
[----:B--2---:R-:W-:Y:S05]  /*ab50*/  @!P0 NANOSLEEP.SYNCS 0x989680 ;  /* 0x009896800000895d */ /* 0x004fea0003900000 */
[----:B------:R-:W2:Y:S02]  /*ab60*/  @!P0 SYNCS.PHASECHK.TRANS64 P0, [R0+URZ], R2 ;  /* 0x00000002000085a7 */ /* 0x000ea400080010ff */
[----:B--2---:R-:W-:Y:S05]  /*ab70*/  @!P0 BRA `(.L_x_170) ;  /* 0xfffffffc00f08947 */ /* 0x004fea000383ffff */
[----:B------:R-:W-:Y:S05]  /*ab80*/  BRA `(.L_x_171) ;  /* 0xffffff9800147947 */ /* 0x000fea000383ffff */
.L_x_91:
[----:B------:R-:W-:-:S07]  /*ab90*/  MOV R0, UR18 ;  /* 0x0000001200007c02 */ /* 0x000fce0008000f00 */
.L_x_172:
[----:B-1----:R1:W2:Y:S02]  /*aba0*/  SYNCS.PHASECHK.TRANS64.TRYWAIT P1, [R0+URZ+0x170], R2 ;  /* 0x00017002000075a7 */ /* 0x0022a400080211ff */
[----:B--2---:R-:W-:Y:S05]  /*abb0*/  @!P1 NANOSLEEP.SYNCS 0x989680 ;  /* 0x009896800000995d */ /* 0x004fea0003900000 */
[----:B------:R-:W2:Y:S02]  /*abc0*/  @!P1 SYNCS.PHASECHK.TRANS64 P1, [R0+URZ+0x170], R2 ;  /* 0x00017002000095a7 */ /* 0x000ea400080210ff */
[----:B--2---:R-:W-:Y:S05]  /*abd0*/  @!P1 BRA `(.L_x_172) ;  /* 0xfffffffc00f09947 */ /* 0x004fea000383ffff */
[----:B------:R-:W-:Y:S05]  /*abe0*/  BRA `(.L_x_173) ;  /* 0xffffff9800607947 */ /* 0x000fea000383ffff */
.L_x_96:
[----:B---3--:R3:W4:Y:S02]  /*abf0*/  SYNCS.PHASECHK.TRANS64.TRYWAIT P0, [R3+URZ+0x100], R0 ;  /* 0x00010000030075a7 */ /* 0x00872400080011ff */
[----:B----4-:R-:W-:Y:S05]  /*ac00*/  @!P0 NANOSLEEP.SYNCS 0x989680 ;  /* 0x009896800000895d */ /* 0x010fea0003900000 */
[----:B------:R-:W4:Y:S02]  /*ac10*/  @!P0 SYNCS.PHASECHK.TRANS64 P0, [R3+URZ+0x100], R0 ;  /* 0x00010000030085a7 */ /* 0x000f2400080010ff */
[----:B----4-:R-:W-:Y:S05]  /*ac20*/  @!P0 BRA `(.L_x_96) ;  /* 0xfffffffc00f08947 */ /* 0x010fea000383ffff */
[----:B------:R-:W-:Y:S05]  /*ac30*/  BRA `(.L_x_174) ;  /* 0xffffff9c008c7947 */ /* 0x000fea000383ffff */
.L_x_99:
[----:B-1----:R-:W-:Y:S07]  /*ac40*/  MOV R0, UR29 ;  /* 0x0000001d00007c02 */ /* 0x002fee0008000f00 */
.L_x_175:
[----:B-1----:R1:W3:Y:S02]  /*ac50*/  SYNCS.PHASECHK.TRANS64.TRYWAIT P1, [R0+URZ+0xf8], R3 ;  /* 0x0000f803000075a7 */ /* 0x0022e400080211ff */
[----:B---3--:R-:W-:Y:S05]  /*ac60*/  @!P1 NANOSLEEP.SYNCS 0x989680 ;  /* 0x009896800000995d */ /* 0x008fea0003900000 */
[----:B------:R-:W3:Y:S02]  /*ac70*/  @!P1 SYNCS.PHASECHK.TRANS64 P1, [R0+URZ+0xf8], R3 ;  /* 0x0000f803000095a7 */ /* 0x000ee400080210ff */
[----:B---3--:R-:W-:Y:S05]  /*ac80*/  @!P1 BRA `(.L_x_175) ;  /* 0xfffffffc00f09947 */ /* 0x008fea000383ffff */
[----:B------:R-:W-:Y:S05]  /*ac90*/  BRA `(.L_x_98) ;  /* 0xffffffa400007947 */ /* 0x000fea000383ffff */
.L_x_102:
[----:B-1----:R-:W-:Y:S07]  /*aca0*/  MOV R0, UR29 ;  /* 0x0000001d00007c02 */ /* 0x002fee0008000f00 */
.L_x_176:
[----:B-1----:R1:W3:Y:S02]  /*acb0*/  SYNCS.PHASECHK.TRANS64.TRYWAIT P0, [R0+URZ+0xe8], R2 ;  /* 0x0000e802000075a7 */ /* 0x0022e400080011ff */
[----:B---3--:R-:W-:Y:S05]  /*acc0*/  @!P0 NANOSLEEP.SYNCS 0x989680 ;  /* 0x009896800000895d */ /* 0x008fea0003900000 */
[----:B------:R-:W3:Y:S02]  /*acd0*/  @!P0 SYNCS.PHASECHK.TRANS64 P0, [R0+URZ+0xe8], R2 ;  /* 0x0000e802000085a7 */ /* 0x000ee400080010ff */
[----:B---3--:R-:W-:Y:S05]  /*ace0*/  @!P0 BRA `(.L_x_176) ;  /* 0xfffffffc00f08947 */ /* 0x008fea000383ffff */
[----:B------:R-:W-:Y:S05]  /*acf0*/  BRA `(.L_x_177) ;  /* 0xffffffa400647947 */ /* 0x000fea000383ffff */
.L_x_105:
[----:B------:R-:W-:Y:S07]  /*ad00*/  MOV R0, UR4 ;  /* 0x0000000400007c02 */ /* 0x000fee0008000f00 */
.L_x_178:
[----:B-1----:R1:W2:Y:S02]  /*ad10*/  SYNCS.PHASECHK.TRANS64.TRYWAIT P0, [R0+URZ+0x100], R3 ;  /* 0x00010003000075a7 */ /* 0x0022a400080011ff */
[----:B--2---:R-:W-:Y:S05]  /*ad20*/  @!P0 NANOSLEEP.SYNCS 0x989680 ;  /* 0x009896800000895d */ /* 0x004fea0003900000 */
[----:B------:R-:W2:Y:S02]  /*ad30*/  @!P0 SYNCS.PHASECHK.TRANS64 P0, [R0+URZ+0x100], R3 ;  /* 0x00010003000085a7 */ /* 0x000ea400080010ff */
[----:B--2---:R-:W-:Y:S05]  /*ad40*/  @!P0 BRA `(.L_x_178) ;  /* 0xfffffffc00f08947 */ /* 0x004fea000383ffff */
[----:B------:R-:W-:Y:S05]  /*ad50*/  BRA `(.L_x_179) ;  /* 0xffffffa800a47947 */ /* 0x000fea000383ffff */
.L_x_115:
[----:B-1----:R-:W-:Y:S04]  /*ad60*/  MOV R0, UR44 ;  /* 0x0000002c00007c02 */ /* 0x002fe80008000f00 */
[----:B------:R1:W2:Y:S03]  /*ad70*/  SYNCS.PHASECHK.TRANS64.TRYWAIT P3, [R0+URZ+0xe0], R5 ;  /* 0x0000e005000075a7 */ /* 0x0002a600080611ff */
[----:B--2---:R-:W-:Y:S05]  /*ad80*/  @!P3 NANOSLEEP.SYNCS 0x989680 ;  /* 0x009896800000b95d */ /* 0x004fea0003900000 */
[----:B------:R-:W2:Y:S02]  /*ad90*/  @!P3 SYNCS.PHASECHK.TRANS64 P3, [R0+URZ+0xe0], R5 ;  /* 0x0000e0050000b5a7 */ /* 0x000ea400080610ff */
[----:B--2---:R-:W-:Y:S05]  /*ada0*/  @!P3 BRA `(.L_x_115) ;  /* 0xfffffffc00ecb947 */ /* 0x004fea000383ffff */
[----:B------:R-:W-:Y:S05]  /*adb0*/  BRA `(.L_x_114) ;  /* 0xffffffb800847947 */ /* 0x000fea000383ffff */
.L_x_117:
[----:B-1----:R1:W4:Y:S02]  /*adc0*/  SYNCS.PHASECHK.TRANS64.TRYWAIT P1, [R17+URZ+0x120], R3 ;  /* 0x00012003110075a7 */ /* 0x00232400080211ff */
[----:B----4-:R-:W-:Y:S05]  /*add0*/  @!P1 NANOSLEEP.SYNCS 0x989680 ;  /* 0x009896800000995d */ /* 0x010fea0003900000 */
[----:B------:R-:W4:Y:S02]  /*ade0*/  @!P1 SYNCS.PHASECHK.TRANS64 P1, [R17+URZ+0x120], R3 ;  /* 0x00012003110095a7 */ /* 0x000f2400080210ff */
[----:B----4-:R-:W-:Y:S05]  /*adf0*/  @!P1 BRA `(.L_x_117) ;  /* 0xfffffffc00f09947 */ /* 0x010fea000383ffff */
[----:B------:R-:W-:Y:S05]  /*ae00*/  BRA `(.L_x_116) ;  /* 0xffffffbc00547947 */ /* 0x000fea000383ffff */
        .weak           $__internal_0_$__cuda_sm10x_tcgen05_guardrail_trap_col_being_dealloced_not_returned_by_alloc
        .type           $__internal_0_$__cuda_sm10x_tcgen05_guardrail_trap_col_being_dealloced_not_returned_by_alloc,@function
        .size           $__internal_0_$__cuda_sm10x_tcgen05_guardrail_trap_col_being_dealloced_not_returned_by_alloc,($__internal_1_$__cuda_sm10x_tcgen05_guardrail_trap_phase_invalid_during_alloc - $__internal_0_$__cuda_sm10x_tcgen05_guardrail_trap_col_being_dealloced_not_returned_by_alloc)
$__internal_0_$__cuda_sm10x_tcgen05_guardrail_trap_col_being_dealloced_not_returned_by_alloc:
[----:B------:R-:W-:Y:S05]  /*ae10*/  BPT.TRAP 0x1 ;  /* 0x000000040000795c */ /* 0x000fea0000300000 */
[----:B------:R-:W-:-:S04]  /*ae20*/  HFMA2 R3, -RZ, RZ, 0, 0 ;  /* 0x00000000ff037431 */ /* 0x000fc800000001ff */
[----:B------:R-:W-:Y:S05]  /*ae30*/  RET.REL.NODEC R2 `(_ZN7cutlass13device_kernelINS_4gemm6kernel13GemmUniversalIN4cute5tupleIJiiiiEEENS1_10collective13CollectiveMmaINS1_35MainloopSm100TmaUmmaWarpSpecializedILi14ELi2ELi3ENS5_IJNS4_1CILi2EEENSA_ILi1EEESC_EEEEENS5_IJNSA_ILi256EEENSA_ILi160EEENSA_ILi64EEEEEENS_12float_e4m3_tENS5_IJlSC_lEEESJ_SK_NS4_8TiledMMAINS4_8MMA_AtomIJNS4_10MMA_TraitsINS4_25SM100_MMA_F8F6F4_2x1SM_SSEJSJ_SJ_fSF_SG_NS4_17integral_constantINS4_4UMMA5MajorELSR_0EEESS_NSP_INSQ_7ScaleInELST_0EEESU_EEEEEENS4_6LayoutINS5_IJSC_SC_SC_EEENS5_IJNSA_ILi0EEESZ_SZ_EEEEENS5_IJNS4_10UnderscoreES12_S12_EEEEENS4_18SM100_TMA_2SM_LOADENS4_14ComposedLayoutINS4_7SwizzleILi2ELi4ELi3EEENS4_18smem_ptr_flag_bitsILi8EEENSX_INS5_IJNSA_ILi8EEESH_EEENS5_IJSH_SC_EEEEEEEvNS4_8identityES15_S1F_vS1G_EENS_8epilogue10collective18CollectiveEpilogueINS1I_23Sm100TmaWarpSpecializedILi1ELi1ELi160ELb0ELb0EEEJNS5_IJNSA_ILi128EEESG_SH_EEENS5_IJNSX_IS1N_SC_EENSX_ISG_SC_EEEEESJ_SK_SJ_SK_NS1I_6fusion15FusionCallbacksIS1M_NS1S_17LinearCombinationISJ_fSJ_fLNS_15FloatRoundStyleE2EEES1O_S1R_JEEENS4_5SM1004TMEM4LOAD26SM100_TMEM_LOAD_32dp32b32xENS4_13SM90_TMA_LOADENS16_INS17_ILi1ELi4ELi3EEES1A_NSX_INS5_IJS1B_NSA_ILi32EEEEEENS5_IJS24_SC_EEEEEEENS4_39AutoVectorizingCopyWithAssumedAlignmentILi128EEENS4_14SM90_TMA_STOREES28_S2A_S2A_EEEvvEEEEvNT_6ParamsE) ;  /* 0xffffff5002707950 */ /* 0x000fea0003c3ffff */
        .weak           $__internal_1_$__cuda_sm10x_tcgen05_guardrail_trap_phase_invalid_during_alloc
        .type           $__internal_1_$__cuda_sm10x_tcgen05_guardrail_trap_phase_invalid_during_alloc,@function
        .size           $__internal_1_$__cuda_sm10x_tcgen05_guardrail_trap_phase_invalid_during_alloc,($__internal_2_$__cuda_sm10x_tcgen05_guardrail_trap_unallocated_columns_being_dealloced - $__internal_1_$__cuda_sm10x_tcgen05_guardrail_trap_phase_invalid_during_alloc)
$__internal_1_$__cuda_sm10x_tcgen05_guardrail_trap_phase_invalid_during_alloc:
[----:B------:R-:W-:Y:S05]  /*ae40*/  BPT.TRAP 0x1 ;  /* 0x000000040000795c */ /* 0x000fea0000300000 */
[----:B------:R-:W-:-:S04]  /*ae50*/  MOV R5, 0x0 ;  /* 0x0000000000057802 */ /* 0x000fc80000000f00 */
[----:B------:R-:W-:Y:S05]  /*ae60*/  RET.REL.NODEC R4 `(_ZN7cutlass13device_kernelINS_4gemm6kernel13GemmUniversalIN4cute5tupleIJiiiiEEENS1_10collective13CollectiveMmaINS1_35MainloopSm100TmaUmmaWarpSpecializedILi14ELi2ELi3ENS5_IJNS4_1CILi2EEENSA_ILi1EEESC_EEEEENS5_IJNSA_ILi256EEENSA_ILi160EEENSA_ILi64EEEEEENS_12float_e4m3_tENS5_IJlSC_lEEESJ_SK_NS4_8TiledMMAINS4_8MMA_AtomIJNS4_10MMA_TraitsINS4_25SM100_MMA_F8F6F4_2x1SM_SSEJSJ_SJ_fSF_SG_NS4_17integral_constantINS4_4UMMA5MajorELSR_0EEESS_NSP_INSQ_7ScaleInELST_0EEESU_EEEEEENS4_6LayoutINS5_IJSC_SC_SC_EEENS5_IJNSA_ILi0EEESZ_SZ_EEEEENS5_IJNS4_10UnderscoreES12_S12_EEEEENS4_18SM100_TMA_2SM_LOADENS4_14ComposedLayoutINS4_7SwizzleILi2ELi4ELi3EEENS4_18smem_ptr_flag_bitsILi8EEENSX_INS5_IJNSA_ILi8EEESH_EEENS5_IJSH_SC_EEEEEEEvNS4_8identityES15_S1F_vS1G_EENS_8epilogue10collective18CollectiveEpilogueINS1I_23Sm100TmaWarpSpecializedILi1ELi1ELi160ELb0ELb0EEEJNS5_IJNSA_ILi128EEESG_SH_EEENS5_IJNSX_IS1N_SC_EENSX_ISG_SC_EEEEESJ_SK_SJ_SK_NS1I_6fusion15FusionCallbacksIS1M_NS1S_17LinearCombinationISJ_fSJ_fLNS_15FloatRoundStyleE2EEES1O_S1R_JEEENS4_5SM1004TMEM4LOAD26SM100_TMEM_LOAD_32dp32b32xENS4_13SM90_TMA_LOADENS16_INS17_ILi1ELi4ELi3EEES1A_NSX_INS5_IJS1B_NSA_ILi32EEEEEENS5_IJS24_SC_EEEEEEENS4_39AutoVectorizingCopyWithAssumedAlignmentILi128EEENS4_14SM90_TMA_STOREES28_S2A_S2A_EEEvvEEEEvNT_6ParamsE) ;  /* 0xffffff5004647950 */ /* 0x000fea0003c3ffff */
        .weak           $__internal_2_$__cuda_sm10x_tcgen05_guardrail_trap_unallocated_columns_being_dealloced
        .type           $__internal_2_$__cuda_sm10x_tcgen05_guardrail_trap_unallocated_columns_being_dealloced,@function
        .size           $__internal_2_$__cuda_sm10x_tcgen05_guardrail_trap_unallocated_columns_being_dealloced,(.L_x_181 - $__internal_2_$__cuda_sm10x_tcgen05_guardrail_trap_unallocated_columns_being_dealloced)
$__internal_2_$__cuda_sm10x_tcgen05_guardrail_trap_unallocated_columns_being_dealloced:
[----:B------:R-:W-:Y:S05]  /*ae70*/  BPT.TRAP 0x1 ;  /* 0x000000040000795c */ /* 0x000fea0000300000 */
[----:B------:R-:W-:-:S04]  /*ae80*/  HFMA2 R3, -RZ, RZ, 0, 0 ;  /* 0x00000000ff037431 */ /* 0x000fc800000001ff */
[----:B------:R-:W-:Y:S05]  /*ae90*/  RET.REL.NODEC R2 `(_ZN7cutlass13device_kernelINS_4gemm6kernel13GemmUniversalIN4cute5tupleIJiiiiEEENS1_10collective13CollectiveMmaINS1_35MainloopSm100TmaUmmaWarpSpecializedILi14ELi2ELi3ENS5_IJNS4_1CILi2EEENSA_ILi1EEESC_EEEEENS5_IJNSA_ILi256EEENSA_ILi160EEENSA_ILi64EEEEEENS_12float_e4m3_tENS5_IJlSC_lEEESJ_SK_NS4_8TiledMMAINS4_8MMA_AtomIJNS4_10MMA_TraitsINS4_25SM100_MMA_F8F6F4_2x1SM_SSEJSJ_SJ_fSF_SG_NS4_17integral_constantINS4_4UMMA5MajorELSR_0EEESS_NSP_INSQ_7ScaleInELST_0EEESU_EEEEEENS4_6LayoutINS5_IJSC_SC_SC_EEENS5_IJNSA_ILi0EEESZ_SZ_EEEEENS5_IJNS4_10UnderscoreES12_S12_EEEEENS4_18SM100_TMA_2SM_LOADENS4_14ComposedLayoutINS4_7SwizzleILi2ELi4ELi3EEENS4_18smem_ptr_flag_bitsILi8EEENSX_INS5_IJNSA_ILi8EEESH_EEENS5_IJSH_SC_EEEEEEEvNS4_8identityES15_S1F_vS1G_EENS_8epilogue10collective18CollectiveEpilogueINS1I_23Sm100TmaWarpSpecializedILi1ELi1ELi160ELb0ELb0EEEJNS5_IJNSA_ILi128EEESG_SH_EEENS5_IJNSX_IS1N_SC_EENSX_ISG_SC_EEEEESJ_SK_SJ_SK_NS1I_6fusion15FusionCallbacksIS1M_NS1S_17LinearCombinationISJ_fSJ_fLNS_15FloatRoundStyleE2EEES1O_S1R_JEEENS4_5SM1004TMEM4LOAD26SM100_TMEM_LOAD_32dp32b32xENS4_13SM90_TMA_LOADENS16_INS17_ILi1ELi4ELi3EEES1A_NSX_INS5_IJS1B_NSA_ILi32EEEEEENS5_IJS24_SC_EEEEEEENS4_39AutoVectorizingCopyWithAssumedAlignmentILi128EEENS4_14SM90_TMA_STOREES28_S2A_S2A_EEEvvEEEEvNT_6ParamsE) ;  /* 0xffffff5002587950 */ /* 0x000fea0003c3ffff */
.L_x_180:
[----:B------:R-:W-:-:S00]  /*aea0*/  BRA `(.L_x_180) ;  /* 0xfffffffc00fc7947 */ /* 0x000fc0000383ffff */
[----:B------:R-:W-:-:S00]  /*aeb0*/  NOP ;  /* 0x0000000000007918 */ /* 0x000fc00000000000 */
        /* <DEDUP_REMOVED lines=12> */
.L_x_181:


//--------------------- .nv.global.init           --------------------------
	.section	.nv.global.init,"aw",@progbits
.nv.global.init:
	.type		$str$27,@object
	.size		$str$27,($str$28 - $str$27)
$str$27:
        /*0000*/ 	.byte	0x28, 0x61, 0x64, 0x64, 0x72, 0x65, 0x73, 0x73, 0x20, 0x26, 0x20, 0x6d, 0x61, 0x73, 0x6b, 0x29
        /*0010*/ 	.byte	0x20, 0x3d, 0x3d, 0x20, 0x30, 0x00
	.type		$str$28,@object
	.size		$str$28,($str$26 - $str$28)
$str$28:
        /*0016*/ 	.byte	0x2f, 0x74, 0x6d, 0x70, 0x2f, 0x63, 0x75, 0x74, 0x6c, 0x61, 0x73, 0x73, 0x5f, 0x73, 0x77, 0x65
        /*0026*/ 	.byte	0x65, 0x70, 0x5f, 0x73, 0x72, 0x63, 0x2f, 0x69, 0x6e, 0x63, 0x6c, 0x75, 0x64, 0x65, 0x2f, 0x63
        /*0036*/ 	.byte	0x75, 0x74, 0x65, 0x2f, 0x70, 0x6f, 0x69, 0x6e, 0x74, 0x65, 0x72, 0x5f, 0x66, 0x6c, 0x61, 0x67
        /*0046*/ 	.byte	0x67, 0x65, 0x64, 0x2e, 0x68, 0x70, 0x70, 0x00
	.type		$str$26,@object
	.size		$str$26,($str$25 - $str$26)
$str$26:
        /*004e*/ 	.byte	0x2f, 0x74, 0x6d, 0x70, 0x2f, 0x63, 0x75, 0x74, 0x6c, 0x61, 0x73, 0x73, 0x5f, 0x73, 0x77, 0x65
        /*005e*/ 	.byte	0x65, 0x70, 0x5f, 0x73, 0x72, 0x63, 0x2f, 0x69, 0x6e, 0x63, 0x6c, 0x75, 0x64, 0x65, 0x2f, 0x63
        /*006e*/ 	.byte	0x75, 0x74, 0x65, 0x2f, 0x61, 0x74, 0x6f, 0x6d, 0x2f, 0x63, 0x6f, 0x70, 0x79, 0x5f, 0x74, 0x72
        /*007e*/ 	.byte	0x61, 0x69, 0x74, 0x73, 0x5f, 0x73, 0x6d, 0x31, 0x30, 0x30, 0x2e, 0x68, 0x70, 0x70, 0x00
	.type		$str$25,@object
	.size		$str$25,(__unnamed_1 - $str$25)
$str$25:
        /*008d*/ 	.byte	0x28, 0x28, 0x75, 0x69, 0x6e, 0x74, 0x33, 0x32, 0x5f, 0x74, 0x28, 0x74, 0x68, 0x72, 0x65, 0x61
        /*009d*/ 	.byte	0x64, 0x49, 0x64, 0x78, 0x2e, 0x78, 0x29, 0x20, 0x2f, 0x20, 0x33, 0x32, 0x29, 0x20, 0x25, 0x20
        /*00ad*/ 	.byte	0x34, 0x29, 0x20, 0x3d, 0x3d, 0x20, 0x28, 0x28, 0x28, 0x74, 0x6d, 0x65, 0x6d, 0x5f, 0x61, 0x64
        /*00bd*/ 	.byte	0x64, 0x72, 0x20, 0x3e, 0x3e, 0x20, 0x31, 0x36, 0x29, 0x20, 0x2f, 0x20, 0x33, 0x32, 0x29, 0x20
        /*00cd*/ 	.byte	0x25, 0x20, 0x34, 0x29, 0x00
	.type		__unnamed_1,@object
	.size		__unnamed_1,(__unnamed_2 - __unnamed_1)
__unnamed_1:
        /*00d2*/ 	.byte	0x61, 0x75, 0x74, 0x6f, 0x20, 0x63, 0x75, 0x74, 0x65, 0x3a, 0x3a, 0x61, 0x73, 0x5f, 0x70, 0x6f
        /* <DEDUP_REMOVED lines=25> */
	.type		__unnamed_2,@object
	.size		__unnamed_2,(.L_2 - __unnamed_2)
__unnamed_2:
        /* <DEDUP_REMOVED lines=40> */
        /*04f2*/ 	.byte	0x74, 0x65, 0x3a, 0x3a, 0x43, 0x3c, 0x30, 0x3e, 0x3e, 0x3e, 0x3e, 0x5d, 0x00
.L_2:


//--------------------- .nv.shared._ZN7cutlass13device_kernelINS_4gemm6kernel13GemmUniversalIN4cute5tupleIJiiiiEEENS1_10collective13CollectiveMmaINS1_35MainloopSm100TmaUmmaWarpSpecializedILi14ELi2ELi3ENS5_IJNS4_1CILi2EEENSA_ILi1EEESC_EEEEENS5_IJNSA_ILi256EEENSA_ILi160EEENSA_ILi64EEEEEENS_12float_e4m3_tENS5_IJlSC_lEEESJ_SK_NS4_8TiledMMAINS4_8MMA_AtomIJNS4_10MMA_TraitsINS4_25SM100_MMA_F8F6F4_2x1SM_SSEJSJ_SJ_fSF_SG_NS4_17integral_constantINS4_4UMMA5MajorELSR_0EEESS_NSP_INSQ_7ScaleInELST_0EEESU_EEEEEENS4_6LayoutINS5_IJSC_SC_SC_EEENS5_IJNSA_ILi0EEESZ_SZ_EEEEENS5_IJNS4_10UnderscoreES12_S12_EEEEENS4_18SM100_TMA_2SM_LOADENS4_14ComposedLayoutINS4_7SwizzleILi2ELi4ELi3EEENS4_18smem_ptr_flag_bitsILi8EEENSX_INS5_IJNSA_ILi8EEESH_EEENS5_IJSH_SC_EEEEEEEvNS4_8identityES15_S1F_vS1G_EENS_8epilogue10collective18CollectiveEpilogueINS1I_23Sm100TmaWarpSpecializedILi1ELi1ELi160ELb0ELb0EEEJNS5_IJNSA_ILi128EEESG_SH_EEENS5_IJNSX_IS1N_SC_EENSX_ISG_SC_EEEEESJ_SK_SJ_SK_NS1I_6fusion15FusionCallbacksIS1M_NS1S_17LinearCombinationISJ_fSJ_fLNS_15FloatRoundStyleE2EEES1O_S1R_JEEENS4_5SM1004TMEM4LOAD26SM100_TMEM_LOAD_32dp32b32xENS4_13SM90_TMA_LOADENS16_INS17_ILi1ELi4ELi3EEES1A_NSX_INS5_IJS1B_NSA_ILi32EEEEEENS5_IJS24_SC_EEEEEEENS4_39AutoVectorizingCopyWithAssumedAlignmentILi128EEENS4_14SM90_TMA_STOREES28_S2A_S2A_EEEvvEEEEvNT_6ParamsE --------------------------
	.section	.nv.shared._ZN7cutlass13device_kernelINS_4gemm6kernel13GemmUniversalIN4cute5tupleIJiiiiEEENS1_10collective13CollectiveMmaINS1_35MainloopSm100TmaUmmaWarpSpecializedILi14ELi2ELi3ENS5_IJNS4_1CILi2EEENSA_ILi1EEESC_EEEEENS5_IJNSA_ILi256EEENSA_ILi160EEENSA_ILi64EEEEEENS_12float_e4m3_tENS5_IJlSC_lEEESJ_SK_NS4_8TiledMMAINS4_8MMA_AtomIJNS4_10MMA_TraitsINS4_25SM100_MMA_F8F6F4_2x1SM_SSEJSJ_SJ_fSF_SG_NS4_17integral_constantINS4_4UMMA5MajorELSR_0EEESS_NSP_INSQ_7ScaleInELST_0EEESU_EEEEEENS4_6LayoutINS5_IJSC_SC_SC_EEENS5_IJNSA_ILi0EEESZ_SZ_EEEEENS5_IJNS4_10UnderscoreES12_S12_EEEEENS4_18SM100_TMA_2SM_LOADENS4_14ComposedLayoutINS4_7SwizzleILi2ELi4ELi3EEENS4_18smem_ptr_flag_bitsILi8EEENSX_INS5_IJNSA_ILi8EEESH_EEENS5_IJSH_SC_EEEEEEEvNS4_8identityES15_S1F_vS1G_EENS_8epilogue10collective18CollectiveEpilogueINS1I_23Sm100TmaWarpSpecializedILi1ELi1ELi160ELb0ELb0EEEJNS5_IJNSA_ILi128EEESG_SH_EEENS5_IJNSX_IS1N_SC_EENSX_ISG_SC_EEEEESJ_SK_SJ_SK_NS1I_6fusion15FusionCallbacksIS1M_NS1S_17LinearCombinationISJ_fSJ_fLNS_15FloatRoundStyleE2EEES1O_S1R_JEEENS4_5SM1004TMEM4LOAD26SM100_TMEM_LOAD_32dp32b32xENS4_13SM90_TMA_LOADENS16_INS17_ILi1ELi4ELi3EEES1A_NSX_INS5_IJS1B_NSA_ILi32EEEEEENS5_IJS24_SC_EEEEEEENS4_39AutoVectorizingCopyWithAssumedAlignmentILi128EEENS4_14SM90_TMA_STOREES28_S2A_S2A_EEEvvEEEEvNT_6ParamsE,"aw",@nobits
	.sectionflags	@""
	.align	16
	.zero		1024


//--------------------- .nv.shared.reserved.0     --------------------------
	.section	.nv.shared.reserved.0,"aw",@nobits
	.weak		__nv_reservedSMEM_offset_0_alias
	.size		__nv_reservedSMEM_offset_0_alias, 0, 64
	.other		__nv_reservedSMEM_offset_0_alias,@"STO_CUDA_RESERVED_SHARED STV_DEFAULT"
__nv_reservedSMEM_offset_0_alias:
	.zero		0
.nv.shared.reserved.0:
	.zero		64
	.weak		__nv_reservedSMEM_tcgen05_partition
	.type		__nv_reservedSMEM_tcgen05_partition,@object
	.size		__nv_reservedSMEM_tcgen05_partition,(.L_0 - __nv_reservedSMEM_tcgen05_partition)
__nv_reservedSMEM_tcgen05_partition:
	.zero		32
.L_0:


//--------------------- .nv.global                --------------------------
	.section	.nv.global,"aw",@nobits
.nv.global:
	.type		_ZN40_INTERNAL_2a0170e9_4_k_cu_fc5b93bb_298084cute1_E,@object
	.size		_ZN40_INTERNAL_2a0170e9_4_k_cu_fc5b93bb_298084cute1_E,(_ZN40_INTERNAL_2a0170e9_4_k_cu_fc5b93bb_298084cuda3std3__45__cpo6cbeginE - _ZN40_INTERNAL_2a0170e9_4_k_cu_fc5b93bb_298084cute1_E)
_ZN40_INTERNAL_2a0170e9_4_k_cu_fc5b93bb_298084cute1_E:
	.zero		1
	.type		_ZN40_INTERNAL_2a0170e9_4_k_cu_fc5b93bb_298084cuda3std3__45__cpo6cbeginE,@object
	.size		_ZN40_INTERNAL_2a0170e9_4_k_cu_fc5b93bb_298084cuda3std3__45__cpo6cbeginE,(_ZN40_INTERNAL_2a0170e9_4_k_cu_fc5b93bb_298084cuda3std3__48in_placeE - _ZN40_INTERNAL_2a0170e9_4_k_cu_fc5b93bb_298084cuda3std3__45__cpo6cbeginE)
_ZN40_INTERNAL_2a0170e9_4_k_cu_fc5b93bb_298084cuda3std3__45__cpo6cbeginE:
	.zero		1
	.type		_ZN40_INTERNAL_2a0170e9_4_k_cu_fc5b93bb_298084cuda3std3__48in_placeE,@object
	.size		_ZN40_INTERNAL_2a0170e9_4_k_cu_fc5b93bb_298084cuda3std3__48in_placeE,(_ZN40_INTERNAL_2a0170e9_4_k_cu_fc5b93bb_298084cuda3std6ranges3__45__cpo9iter_moveE - _ZN40_INTERNAL_2a0170e9_4_k_cu_fc5b93bb_298084cuda3std3__48in_placeE)
_ZN40_INTERNAL_2a0170e9_4_k_cu_fc5b93bb_298084cuda3std3__48in_placeE:
	.zero		1
	.type		_ZN40_INTERNAL_2a0170e9_4_k_cu_fc5b93bb_298084cuda3std6ranges3__45__cpo9iter_moveE,@object
	.size		_ZN40_INTERNAL_2a0170e9_4_k_cu_fc5b93bb_298084cuda3std6ranges3__45__cpo9iter_moveE,(_ZN40_INTERNAL_2a0170e9_4_k_cu_fc5b93bb_298084cuda3std3__45__cpo5beginE - _ZN40_INTERNAL_2a0170e9_4_k_cu_fc5b93bb_298084cuda3std6ranges3__45__cpo9iter_moveE)
_ZN40_INTERNAL_2a0170e9_4_k_cu_fc5b93bb_298084cuda3std6ranges3__45__cpo9iter_moveE:
	.zero		1
	.type		_ZN40_INTERNAL_2a0170e9_4_k_cu_fc5b93bb_298084cuda3std3__45__cpo5beginE,@object
	.size		_ZN40_INTERNAL_2a0170e9_4_k_cu_fc5b93bb_298084cuda3std3__45__cpo5beginE,(_ZN40_INTERNAL_2a0170e9_4_k_cu_fc5b93bb_298084cuda3std3__442_GLOBAL__N__2a0170e9_4_k_cu_fc5b93bb_298086ignoreE - _ZN40_INTERNAL_2a0170e9_4_k_cu_fc5b93bb_298084cuda3std3__45__cpo5beginE)
_ZN40_INTERNAL_2a0170e9_4_k_cu_fc5b93bb_298084cuda3std3__45__cpo5beginE:
	.zero		1
	.type		_ZN40_INTERNAL_2a0170e9_4_k_cu_fc5b93bb_298084cuda3std3__442_GLOBAL__N__2a0170e9_4_k_cu_fc5b93bb_298086ignoreE,@object
	.size		_ZN40_INTERNAL_2a0170e9_4_k_cu_fc5b93bb_298084cuda3std3__442_GLOBAL__N__2a0170e9_4_k_cu_fc5b93bb_298086ignoreE,(_ZN40_INTERNAL_2a0170e9_4_k_cu_fc5b93bb_298084cute7productE - _ZN40_INTERNAL_2a0170e9_4_k_cu_fc5b93bb_298084cuda3std3__442_GLOBAL__N__2a0170e9_4_k_cu_fc5b93bb_298086ignoreE)
_ZN40_INTERNAL_2a0170e9_4_k_cu_fc5b93bb_298084cuda3std3__442_GLOBAL__N__2a0170e9_4_k_cu_fc5b93bb_298086ignoreE:
	.zero		1
	.type		_ZN40_INTERNAL_2a0170e9_4_k_cu_fc5b93bb_298084cute7productE,@object
	.size		_ZN40_INTERNAL_2a0170e9_4_k_cu_fc5b93bb_298084cute7productE,(_ZN40_INTERNAL_2a0170e9_4_k_cu_fc5b93bb_298084cuda3std3__45__cpo3endE - _ZN40_INTERNAL_2a0170e9_4_k_cu_fc5b93bb_298084cute7productE)
_ZN40_INTERNAL_2a0170e9_4_k_cu_fc5b93bb_298084cute7productE:
	.zero		1
	.type		_ZN40_INTERNAL_2a0170e9_4_k_cu_fc5b93bb_298084cuda3std3__45__cpo3endE,@object
	.size		_ZN40_INTERNAL_2a0170e9_4_k_cu_fc5b93bb_298084cuda3std3__45__cpo3endE,(_ZN40_INTERNAL_2a0170e9_4_k_cu_fc5b93bb_298084cuda3std3__419piecewise_constructE - _ZN40_INTERNAL_2a0170e9_4_k_cu_fc5b93bb_298084cuda3std3__45__cpo3endE)
_ZN40_INTERNAL_2a0170e9_4_k_cu_fc5b93bb_298084cuda3std3__45__cpo3endE:
	.zero		1
	.type		_ZN40_INTERNAL_2a0170e9_4_k_cu_fc5b93bb_298084cuda3std3__419piecewise_constructE,@object
	.size		_ZN40_INTERNAL_2a0170e9_4_k_cu_fc5b93bb_298084cuda3std3__419piecewise_constructE,(_ZN40_INTERNAL_2a0170e9_4_k_cu_fc5b93bb_298084cuda3std3__45__cpo4cendE - _ZN40_INTERNAL_2a0170e9_4_k_cu_fc5b93bb_298084cuda3std3__419piecewise_constructE)
_ZN40_INTERNAL_2a0170e9_4_k_cu_fc5b93bb_298084cuda3std3__419piecewise_constructE:
	.zero		1
	.type		_ZN40_INTERNAL_2a0170e9_4_k_cu_fc5b93bb_298084cuda3std3__45__cpo4cendE,@object
	.size		_ZN40_INTERNAL_2a0170e9_4_k_cu_fc5b93bb_298084cuda3std3__45__cpo4cendE,(_ZN40_INTERNAL_2a0170e9_4_k_cu_fc5b93bb_298084cuda3std6ranges3__45__cpo4swapE - _ZN40_INTERNAL_2a0170e9_4_k_cu_fc5b93bb_298084cuda3std3__45__cpo4cendE)
_ZN40_INTERNAL_2a0170e9_4_k_cu_fc5b93bb_298084cuda3std3__45__cpo4cendE:
	.zero		1
	.type		_ZN40_INTERNAL_2a0170e9_4_k_cu_fc5b93bb_298084cuda3std6ranges3__45__cpo4swapE,@object
	.size		_ZN40_INTERNAL_2a0170e9_4_k_cu_fc5b93bb_298084cuda3std6ranges3__45__cpo4swapE,(.L_10 - _ZN40_INTERNAL_2a0170e9_4_k_cu_fc5b93bb_298084cuda3std6ranges3__45__cpo4swapE)
_ZN40_INTERNAL_2a0170e9_4_k_cu_fc5b93bb_298084cuda3std6ranges3__45__cpo4swapE:
	.zero		1
.L_10:


//--------------------- .nv.constant0._ZN7cutlass13device_kernelINS_4gemm6kernel13GemmUniversalIN4cute5tupleIJiiiiEEENS1_10collective13CollectiveMmaINS1_35MainloopSm100TmaUmmaWarpSpecializedILi14ELi2ELi3ENS5_IJNS4_1CILi2EEENSA_ILi1EEESC_EEEEENS5_IJNSA_ILi256EEENSA_ILi160EEENSA_ILi64EEEEEENS_12float_e4m3_tENS5_IJlSC_lEEESJ_SK_NS4_8TiledMMAINS4_8MMA_AtomIJNS4_10MMA_TraitsINS4_25SM100_MMA_F8F6F4_2x1SM_SSEJSJ_SJ_fSF_SG_NS4_17integral_constantINS4_4UMMA5MajorELSR_0EEESS_NSP_INSQ_7ScaleInELST_0EEESU_EEEEEENS4_6LayoutINS5_IJSC_SC_SC_EEENS5_IJNSA_ILi0EEESZ_SZ_EEEEENS5_IJNS4_10UnderscoreES12_S12_EEEEENS4_18SM100_TMA_2SM_LOADENS4_14ComposedLayoutINS4_7SwizzleILi2ELi4ELi3EEENS4_18smem_ptr_flag_bitsILi8EEENSX_INS5_IJNSA_ILi8EEESH_EEENS5_IJSH_SC_EEEEEEEvNS4_8identityES15_S1F_vS1G_EENS_8epilogue10collective18CollectiveEpilogueINS1I_23Sm100TmaWarpSpecializedILi1ELi1ELi160ELb0ELb0EEEJNS5_IJNSA_ILi128EEESG_SH_EEENS5_IJNSX_IS1N_SC_EENSX_ISG_SC_EEEEESJ_SK_SJ_SK_NS1I_6fusion15FusionCallbacksIS1M_NS1S_17LinearCombinationISJ_fSJ_fLNS_15FloatRoundStyleE2EEES1O_S1R_JEEENS4_5SM1004TMEM4LOAD26SM100_TMEM_LOAD_32dp32b32xENS4_13SM90_TMA_LOADENS16_INS17_ILi1ELi4ELi3EEES1A_NSX_INS5_IJS1B_NSA_ILi32EEEEEENS5_IJS24_SC_EEEEEEENS4_39AutoVectorizingCopyWithAssumedAlignmentILi128EEENS4_14SM90_TMA_STOREES28_S2A_S2A_EEEvvEEEEvNT_6ParamsE --------------------------
	.section	.nv.constant0._ZN7cutlass13device_kernelINS_4gemm6kernel13GemmUniversalIN4cute5tupleIJiiiiEEENS1_10collective13CollectiveMmaINS1_35MainloopSm100TmaUmmaWarpSpecializedILi14ELi2ELi3ENS5_IJNS4_1CILi2EEENSA_ILi1EEESC_EEEEENS5_IJNSA_ILi256EEENSA_ILi160EEENSA_ILi64EEEEEENS_12float_e4m3_tENS5_IJlSC_lEEESJ_SK_NS4_8TiledMMAINS4_8MMA_AtomIJNS4_10MMA_TraitsINS4_25SM100_MMA_F8F6F4_2x1SM_SSEJSJ_SJ_fSF_SG_NS4_17integral_constantINS4_4UMMA5MajorELSR_0EEESS_NSP_INSQ_7ScaleInELST_0EEESU_EEEEEENS4_6LayoutINS5_IJSC_SC_SC_EEENS5_IJNSA_ILi0EEESZ_SZ_EEEEENS5_IJNS4_10UnderscoreES12_S12_EEEEENS4_18SM100_TMA_2SM_LOADENS4_14ComposedLayoutINS4_7SwizzleILi2ELi4ELi3EEENS4_18smem_ptr_flag_bitsILi8EEENSX_INS5_IJNSA_ILi8EEESH_EEENS5_IJSH_SC_EEEEEEEvNS4_8identityES15_S1F_vS1G_EENS_8epilogue10collective18CollectiveEpilogueINS1I_23Sm100TmaWarpSpecializedILi1ELi1ELi160ELb0ELb0EEEJNS5_IJNSA_ILi128EEESG_SH_EEENS5_IJNSX_IS1N_SC_EENSX_ISG_SC_EEEEESJ_SK_SJ_SK_NS1I_6fusion15FusionCallbacksIS1M_NS1S_17LinearCombinationISJ_fSJ_fLNS_15FloatRoundStyleE2EEES1O_S1R_JEEENS4_5SM1004TMEM4LOAD26SM100_TMEM_LOAD_32dp32b32xENS4_13SM90_TMA_LOADENS16_INS17_ILi1ELi4ELi3EEES1A_NSX_INS5_IJS1B_NSA_ILi32EEEEEENS5_IJS24_SC_EEEEEEENS4_39AutoVectorizingCopyWithAssumedAlignmentILi128EEENS4_14SM90_TMA_STOREES28_S2A_S2A_EEEvvEEEEvNT_6ParamsE,"a",@progbits
	.sectionflags	@""
	.align	4
.nv.constant0._ZN7cutlass13device_kernelINS_4gemm6kernel13GemmUniversalIN4cute5tupleIJiiiiEEENS1_10collective13CollectiveMmaINS1_35MainloopSm100TmaUmmaWarpSpecializedILi14ELi2ELi3ENS5_IJNS4_1CILi2EEENSA_ILi1EEESC_EEEEENS5_IJNSA_ILi256EEENSA_ILi160EEENSA_ILi64EEEEEENS_12float_e4m3_tENS5_IJlSC_lEEESJ_SK_NS4_8TiledMMAINS4_8MMA_AtomIJNS4_10MMA_TraitsINS4_25SM100_MMA_F8F6F4_2x1SM_SSEJSJ_SJ_fSF_SG_NS4_17integral_constantINS4_4UMMA5MajorELSR_0EEESS_NSP_INSQ_7ScaleInELST_0EEESU_EEEEEENS4_6LayoutINS5_IJSC_SC_SC_EEENS5_IJNSA_ILi0EEESZ_SZ_EEEEENS5_IJNS4_10UnderscoreES12_S12_EEEEENS4_18SM100_TMA_2SM_LOADENS4_14ComposedLayoutINS4_7SwizzleILi2ELi4ELi3EEENS4_18smem_ptr_flag_bitsILi8EEENSX_INS5_IJNSA_ILi8EEESH_EEENS5_IJSH_SC_EEEEEEEvNS4_8identityES15_S1F_vS1G_EENS_8epilogue10collective18CollectiveEpilogueINS1I_23Sm100TmaWarpSpecializedILi1ELi1ELi160ELb0ELb0EEEJNS5_IJNSA_ILi128EEESG_SH_EEENS5_IJNSX_IS1N_SC_EENSX_ISG_SC_EEEEESJ_SK_SJ_SK_NS1I_6fusion15FusionCallbacksIS1M_NS1S_17LinearCombinationISJ_fSJ_fLNS_15FloatRoundStyleE2EEES1O_S1R_JEEENS4_5SM1004TMEM4LOAD26SM100_TMEM_LOAD_32dp32b32xENS4_13SM90_TMA_LOADENS16_INS17_ILi1ELi4ELi3EEES1A_NSX_INS5_IJS1B_NSA_ILi32EEEEEENS5_IJS24_SC_EEEEEEENS4_39AutoVectorizingCopyWithAssumedAlignmentILi128EEENS4_14SM90_TMA_STOREES28_S2A_S2A_EEEvvEEEEvNT_6ParamsE:
	.zero		2944


//--------------------- SYMBOLS --------------------------

	.type		.nv.reservedSmem.offset0,@object
	.size		.nv.reservedSmem.offset0,0x4
	.type		.nv.reservedSmem.cap,@object
	.size		.nv.reservedSmem.cap,0x4
	.type		__assertfail,@function
